	.target	sm_90a

	.elftype	@"ET_EXEC"


//--------------------- .note.nv.tkinfo           --------------------------
	.section	.note.nv.tkinfo,"",@"SHT_NOTE"
	.sectionflags	@"SHF_NOTE_NV_TKINFO"
	.tkinfo
        /*0018*/ 	.word	0x00000002
        /*0030*/ 	.string	""
        /*0030*/ 	.string	"ptxas"
        /*0030*/ 	.string	"Cuda compilation tools, release 13.0, V13.0.88"
        /*0030*/ 	.string	"Build cuda_13.0.r13.0/compiler.36424714_0"
        /*0030*/ 	.string	"-arch sm_90a -m 64 "



//--------------------- .note.nv.cuinfo           --------------------------
	.section	.note.nv.cuinfo,"",@"SHT_NOTE"
	.sectionflags	@"SHF_NOTE_NV_CUINFO"
        /*0018*/ 	.short	0x0002
        /*001a*/ 	.short	0x005a
        /*001c*/ 	.short	0x0082
	.zero		2


//--------------------- .nv.info                  --------------------------
	.section	.nv.info,"",@"SHT_CUDA_INFO"
	.align	4


	//----- nvinfo : EIATTR_REGCOUNT
	.align		4
        /*0000*/ 	.byte	0x04, 0x2f
        /*0002*/ 	.short	(.L_15 - .L_14)
	.align		4
.L_14:
        /*0004*/ 	.word	index@(_ZN7cutlass13device_kernelINS_4gemm6kernel13GemmUniversalIN4cute5tupleIJiiiiEEENS1_10collective13CollectiveMmaINS1_34MainloopSm90TmaGmmaWarpSpecializedILi5ENS5_IJNS4_1CILi1EEESB_SB_EEENS1_32KernelTmaWarpSpecializedPingpongEEENS5_IJNSA_ILi64EEENSA_ILi256EEENSA_ILi128EEEEEENS_10bfloat16_tENS5_IJlSB_lEEESJ_SK_NS4_8TiledMMAINS4_8MMA_AtomIJNS4_4SM904GMMA28MMA_64x256x16_F32BF16BF16_SSILNSO_5MajorE0ELSQ_0ELNSO_7ScaleInE1ELSR_1EEEEEENS4_6LayoutISC_NS5_IJNSA_ILi0EEESV_SV_EEEEENS5_IJNS4_10UnderscoreESY_SY_EEEEENS4_13SM90_TMA_LOADENS4_14ComposedLayoutINS4_7SwizzleILi3ELi4ELi3EEENS4_18smem_ptr_flag_bitsILi16EEENSU_INS5_IJNSA_ILi8EEESF_EEENS5_IJSF_SB_EEEEEEEvNS4_8identityES11_S1B_vS1C_EENS_8epilogue10collective6detail29Sm90TmaWarpSpecializedAdapterINS1F_15DefaultEpilogueISJ_SK_SK_NS1E_6thread17LinearCombinationISJ_Li1EffLNS1J_9ScaleType4KindE0ELNS_15FloatRoundStyleE2ESJ_EENS1_15EpilogueDefaultEEEEEvvEEEEvNT_6ParamsE)
        /*0008*/ 	.word	0x000000a8


	//----- nvinfo : EIATTR_FRAME_SIZE
	.align		4
.L_15:
        /*000c*/ 	.byte	0x04, 0x11
        /*000e*/ 	.short	(.L_17 - .L_16)
	.align		4
.L_16:
        /*0010*/ 	.word	index@(_ZN7cutlass13device_kernelINS_4gemm6kernel13GemmUniversalIN4cute5tupleIJiiiiEEENS1_10collective13CollectiveMmaINS1_34MainloopSm90TmaGmmaWarpSpecializedILi5ENS5_IJNS4_1CILi1EEESB_SB_EEENS1_32KernelTmaWarpSpecializedPingpongEEENS5_IJNSA_ILi64EEENSA_ILi256EEENSA_ILi128EEEEEENS_10bfloat16_tENS5_IJlSB_lEEESJ_SK_NS4_8TiledMMAINS4_8MMA_AtomIJNS4_4SM904GMMA28MMA_64x256x16_F32BF16BF16_SSILNSO_5MajorE0ELSQ_0ELNSO_7ScaleInE1ELSR_1EEEEEENS4_6LayoutISC_NS5_IJNSA_ILi0EEESV_SV_EEEEENS5_IJNS4_10UnderscoreESY_SY_EEEEENS4_13SM90_TMA_LOADENS4_14ComposedLayoutINS4_7SwizzleILi3ELi4ELi3EEENS4_18smem_ptr_flag_bitsILi16EEENSU_INS5_IJNSA_ILi8EEESF_EEENS5_IJSF_SB_EEEEEEEvNS4_8identityES11_S1B_vS1C_EENS_8epilogue10collective6detail29Sm90TmaWarpSpecializedAdapterINS1F_15DefaultEpilogueISJ_SK_SK_NS1E_6thread17LinearCombinationISJ_Li1EffLNS1J_9ScaleType4KindE0ELNS_15FloatRoundStyleE2ESJ_EENS1_15EpilogueDefaultEEEEEvvEEEEvNT_6ParamsE)
        /*0014*/ 	.word	0x00000008


	//----- nvinfo : EIATTR_MIN_STACK_SIZE
	.align		4
.L_17:
        /*0018*/ 	.byte	0x04, 0x12
        /*001a*/ 	.short	(.L_19 - .L_18)
	.align		4
.L_18:
        /*001c*/ 	.word	index@(_ZN7cutlass13device_kernelINS_4gemm6kernel13GemmUniversalIN4cute5tupleIJiiiiEEENS1_10collective13CollectiveMmaINS1_34MainloopSm90TmaGmmaWarpSpecializedILi5ENS5_IJNS4_1CILi1EEESB_SB_EEENS1_32KernelTmaWarpSpecializedPingpongEEENS5_IJNSA_ILi64EEENSA_ILi256EEENSA_ILi128EEEEEENS_10bfloat16_tENS5_IJlSB_lEEESJ_SK_NS4_8TiledMMAINS4_8MMA_AtomIJNS4_4SM904GMMA28MMA_64x256x16_F32BF16BF16_SSILNSO_5MajorE0ELSQ_0ELNSO_7ScaleInE1ELSR_1EEEEEENS4_6LayoutISC_NS5_IJNSA_ILi0EEESV_SV_EEEEENS5_IJNS4_10UnderscoreESY_SY_EEEEENS4_13SM90_TMA_LOADENS4_14ComposedLayoutINS4_7SwizzleILi3ELi4ELi3EEENS4_18smem_ptr_flag_bitsILi16EEENSU_INS5_IJNSA_ILi8EEESF_EEENS5_IJSF_SB_EEEEEEEvNS4_8identityES11_S1B_vS1C_EENS_8epilogue10collective6detail29Sm90TmaWarpSpecializedAdapterINS1F_15DefaultEpilogueISJ_SK_SK_NS1E_6thread17LinearCombinationISJ_Li1EffLNS1J_9ScaleType4KindE0ELNS_15FloatRoundStyleE2ESJ_EENS1_15EpilogueDefaultEEEEEvvEEEEvNT_6ParamsE)
        /*0020*/ 	.word	0x00000008
.L_19:


//--------------------- .nv.compat                --------------------------
	.section	.nv.compat,"",@"SHT_CUDA_COMPAT_INFO"
	.align	4
        /*0000*/ 	.byte	0x02, 0x09, 0x01, 0x00, 0x02, 0x02, 0x04, 0x00, 0x02, 0x05, 0x05, 0x00, 0x03, 0x07, 0x01, 0x01
        /*0010*/ 	.byte	0x02, 0x03, 0x01, 0x00, 0x02, 0x06, 0x01, 0x00, 0x04, 0x0b, 0x08, 0x00, 0x00, 0x00, 0x00, 0x00
        /*0020*/ 	.byte	0x00, 0x00, 0x00, 0x00


//--------------------- .nv.info._ZN7cutlass13device_kernelINS_4gemm6kernel13GemmUniversalIN4cute5tupleIJiiiiEEENS1_10collective13CollectiveMmaINS1_34MainloopSm90TmaGmmaWarpSpecializedILi5ENS5_IJNS4_1CILi1EEESB_SB_EEENS1_32KernelTmaWarpSpecializedPingpongEEENS5_IJNSA_ILi64EEENSA_ILi256EEENSA_ILi128EEEEEENS_10bfloat16_tENS5_IJlSB_lEEESJ_SK_NS4_8TiledMMAINS4_8MMA_AtomIJNS4_4SM904GMMA28MMA_64x256x16_F32BF16BF16_SSILNSO_5MajorE0ELSQ_0ELNSO_7ScaleInE1ELSR_1EEEEEENS4_6LayoutISC_NS5_IJNSA_ILi0EEESV_SV_EEEEENS5_IJNS4_10UnderscoreESY_SY_EEEEENS4_13SM90_TMA_LOADENS4_14ComposedLayoutINS4_7SwizzleILi3ELi4ELi3EEENS4_18smem_ptr_flag_bitsILi16EEENSU_INS5_IJNSA_ILi8EEESF_EEENS5_IJSF_SB_EEEEEEEvNS4_8identityES11_S1B_vS1C_EENS_8epilogue10collective6detail29Sm90TmaWarpSpecializedAdapterINS1F_15DefaultEpilogueISJ_SK_SK_NS1E_6thread17LinearCombinationISJ_Li1EffLNS1J_9ScaleType4KindE0ELNS_15FloatRoundStyleE2ESJ_EENS1_15EpilogueDefaultEEEEEvvEEEEvNT_6ParamsE --------------------------
	.section	.nv.info._ZN7cutlass13device_kernelINS_4gemm6kernel13GemmUniversalIN4cute5tupleIJiiiiEEENS1_10collective13CollectiveMmaINS1_34MainloopSm90TmaGmmaWarpSpecializedILi5ENS5_IJNS4_1CILi1EEESB_SB_EEENS1_32KernelTmaWarpSpecializedPingpongEEENS5_IJNSA_ILi64EEENSA_ILi256EEENSA_ILi128EEEEEENS_10bfloat16_tENS5_IJlSB_lEEESJ_SK_NS4_8TiledMMAINS4_8MMA_AtomIJNS4_4SM904GMMA28MMA_64x256x16_F32BF16BF16_SSILNSO_5MajorE0ELSQ_0ELNSO_7ScaleInE1ELSR_1EEEEEENS4_6LayoutISC_NS5_IJNSA_ILi0EEESV_SV_EEEEENS5_IJNS4_10UnderscoreESY_SY_EEEEENS4_13SM90_TMA_LOADENS4_14ComposedLayoutINS4_7SwizzleILi3ELi4ELi3EEENS4_18smem_ptr_flag_bitsILi16EEENSU_INS5_IJNSA_ILi8EEESF_EEENS5_IJSF_SB_EEEEEEEvNS4_8identityES11_S1B_vS1C_EENS_8epilogue10collective6detail29Sm90TmaWarpSpecializedAdapterINS1F_15DefaultEpilogueISJ_SK_SK_NS1E_6thread17LinearCombinationISJ_Li1EffLNS1J_9ScaleType4KindE0ELNS_15FloatRoundStyleE2ESJ_EENS1_15EpilogueDefaultEEEEEvvEEEEvNT_6ParamsE,"",@"SHT_CUDA_INFO"
	.sectionflags	@""
	.align	4


	//----- nvinfo : EIATTR_CUDA_API_VERSION
	.align		4
        /*0000*/ 	.byte	0x04, 0x37
        /*0002*/ 	.short	(.L_21 - .L_20)
.L_20:
        /*0004*/ 	.word	0x00000082


	//----- nvinfo : EIATTR_KPARAM_INFO
	.align		4
.L_21:
        /*0008*/ 	.byte	0x04, 0x17
        /*000a*/ 	.short	(.L_23 - .L_22)
.L_22:
        /*000c*/ 	.word	0x00000000
        /*0010*/ 	.short	0x0000
        /*0012*/ 	.short	0x0070
        /*0014*/ 	.byte	0x00, 0xf0, 0x01, 0x10


	//----- nvinfo : EIATTR_SPARSE_MMA_MASK
	.align		4
.L_23:
        /*0018*/ 	.byte	0x03, 0x50
        /*001a*/ 	.short	0x0000


	//----- nvinfo : EIATTR_MAXREG_COUNT
	.align		4
        /*001c*/ 	.byte	0x03, 0x1b
        /*001e*/ 	.short	0x00a8


	//----- nvinfo : EIATTR_NUM_BARRIERS
	.align		4
        /*0020*/ 	.byte	0x02, 0x4c
        /*0022*/ 	.byte	0x01
	.zero		1


	//----- nvinfo : EIATTR_EXTERNS
	.align		4
        /*0024*/ 	.byte	0x04, 0x0f
        /*0026*/ 	.short	(.L_25 - .L_24)


	//   ....[0]....
	.align		4
.L_24:
        /*0028*/ 	.word	index@(__assertfail)


	//----- nvinfo : EIATTR_ANNOTATIONS
	.align		4
.L_25:
        /*002c*/ 	.byte	0x04, 0x55
        /*002e*/ 	.short	(.L_27 - .L_26)


	//   ....[0]....
.L_26:
        /*0030*/ 	.word	0x00000001
        /*0034*/ 	.byte	0xf0, 0x0a, 0x00, 0x00, 0x01, 0x00, 0x00, 0x00, 0xe0, 0xa0, 0x00, 0x00, 0x01, 0x00, 0x00, 0x00
        /*0044*/ 	.byte	0xb0, 0xad, 0x00, 0x00


	//----- nvinfo : EIATTR_MERCURY_ISA_VERSION
	.align		4
.L_27:
        /*0048*/ 	.byte	0x03, 0x5f
        /*004a*/ 	.short	0x0101


	//----- nvinfo : EIATTR_INT_WARP_WIDE_INSTR_OFFSETS
	.align		4
        /*004c*/ 	.byte	0x04, 0x31
        /*004e*/ 	.short	(.L_29 - .L_28)


	//   ....[0]....
.L_28:
        /*0050*/ 	.word	0x00000400


	//   ....[1]....
        /*0054*/ 	.word	0x00000420


	//   ....[2]....
        /*0058*/ 	.word	0x000004a0


	//   ....[3]....
        /*005c*/ 	.word	0x000004b0


	//   ....[4]....
        /*0060*/ 	.word	0x000004c0


	//   ....[5]....
        /*0064*/ 	.word	0x000004e0


	//   ....[6]....
        /*0068*/ 	.word	0x00000570


	//   ....[7]....
        /*006c*/ 	.word	0x00000590


	//----- nvinfo : EIATTR_COOP_GROUP_MASK_REGIDS
	.align		4
.L_29:
        /*0070*/ 	.byte	0x04, 0x29
        /*0072*/ 	.short	(.L_31 - .L_30)


	//   ....[0]....
.L_30:
        /*0074*/ 	.word	0xffffffff


	//   ....[1]....
        /*0078*/ 	.word	0xffffffff


	//   ....[2]....
        /*007c*/ 	.word	0xffffffff


	//   ....[3]....
        /*0080*/ 	.word	0xffffffff


	//   ....[4]....
        /*0084*/ 	.word	0xffffffff


	//   ....[5]....
        /*0088*/ 	.word	0xffffffff


	//----- nvinfo : EIATTR_COOP_GROUP_INSTR_OFFSETS
	.align		4
.L_31:
        /*008c*/ 	.byte	0x04, 0x28
        /*008e*/ 	.short	(.L_33 - .L_32)


	//   ....[0]....
.L_32:
        /*0090*/ 	.word	0x00000070


	//   ....[1]....
        /*0094*/ 	.word	0x00000080


	//   ....[2]....
        /*0098*/ 	.word	0x00000140


	//   ....[3]....
        /*009c*/ 	.word	0x000002f0


	//   ....[4]....
        /*00a0*/ 	.word	0x00000330


	//   ....[5]....
        /*00a4*/ 	.word	0x00000380


	//----- nvinfo : EIATTR_REG_RECONFIG
	.align		4
.L_33:
        /*00a8*/ 	.byte	0x01, 0x54
	.zero		2


	//----- nvinfo : EIATTR_SYSCALL_OFFSETS
	.align		4
        /*00ac*/ 	.byte	0x04, 0x46
        /*00ae*/ 	.short	(.L_35 - .L_34)


	//   ....[0]....
.L_34:
        /*00b0*/ 	.word	0x000015a0


	//----- nvinfo : EIATTR_MBARRIER_INSTR_OFFSETS
	.align		4
.L_35:
        /*00b4*/ 	.byte	0x04, 0x39
        /*00b6*/ 	.short	(.L_37 - .L_36)


	//   ....[0]....
.L_36:
        /*00b8*/ 	.word	0x00000240
        /*00bc*/ 	.word	0x000000ff
        /*00c0*/ 	.word	0x00000000
        /*00c4*/ 	.short	0x0100
        /*00c6*/ 	.byte	0x08
	.zero		1


	//   ....[1]....
        /*00c8*/ 	.word	0x00000250
        /*00cc*/ 	.word	0x000000ff
        /*00d0*/ 	.word	0x00000028
        /*00d4*/ 	.short	0x0100
        /*00d6*/ 	.byte	0x08
	.zero		1


	//   ....[2]....
        /*00d8*/ 	.word	0x00000260
        /*00dc*/ 	.word	0x000000ff
        /*00e0*/ 	.word	0x00000008
        /*00e4*/ 	.short	0x0100
        /*00e6*/ 	.byte	0x08
	.zero		1


	//   ....[3]....
        /*00e8*/ 	.word	0x00000270
        /*00ec*/ 	.word	0x000000ff
        /*00f0*/ 	.word	0x00000030
        /*00f4*/ 	.short	0x0100
        /*00f6*/ 	.byte	0x08
	.zero		1


	//   ....[4]....
        /*00f8*/ 	.word	0x00000280
        /*00fc*/ 	.word	0x000000ff
        /*0100*/ 	.word	0x00000010
        /*0104*/ 	.short	0x0100
        /*0106*/ 	.byte	0x08
	.zero		1


	//   ....[5]....
        /*0108*/ 	.word	0x00000290
        /*010c*/ 	.word	0x000000ff
        /*0110*/ 	.word	0x00000038
        /*0114*/ 	.short	0x0100
        /*0116*/ 	.byte	0x08
	.zero		1


	//   ....[6]....
        /*0118*/ 	.word	0x000002a0
        /*011c*/ 	.word	0x000000ff
        /*0120*/ 	.word	0x00000018
        /*0124*/ 	.short	0x0100
        /*0126*/ 	.byte	0x08
	.zero		1


	//   ....[7]....
        /*0128*/ 	.word	0x000002b0
        /*012c*/ 	.word	0x000000ff
        /*0130*/ 	.word	0x00000040
        /*0134*/ 	.short	0x0100
        /*0136*/ 	.byte	0x08
	.zero		1


	//   ....[8]....
        /*0138*/ 	.word	0x000002c0
        /*013c*/ 	.word	0x000000ff
        /*0140*/ 	.word	0x00000020
        /*0144*/ 	.short	0x0100
        /*0146*/ 	.byte	0x08
	.zero		1


	//   ....[9]....
        /*0148*/ 	.word	0x000002d0
        /*014c*/ 	.word	0x000000ff
        /*0150*/ 	.word	0x00000048
        /*0154*/ 	.short	0x0100
        /*0156*/ 	.byte	0x08
	.zero		1


	//   ....[10]....
        /*0158*/ 	.word	0x000005d0
        /*015c*/ 	.word	0x000000ff
        /*0160*/ 	.word	0x00000080
        /*0164*/ 	.short	0x0100
        /*0166*/ 	.byte	0x08
	.zero		1


	//   ....[11]....
        /*0168*/ 	.word	0x00000640
        /*016c*/ 	.word	0x000000ff
        /*0170*/ 	.word	0x00000088
        /*0174*/ 	.short	0x0100
        /*0176*/ 	.byte	0x08
	.zero		1


	//   ....[12]....
        /*0178*/ 	.word	0x00000660
        /*017c*/ 	.word	0x000000ff
        /*0180*/ 	.word	0x00000060
        /*0184*/ 	.short	0x0100
        /*0186*/ 	.byte	0x09
	.zero		1


	//   ....[13]....
        /*0188*/ 	.word	0x00000670
        /*018c*/ 	.word	0x000000ff
        /*0190*/ 	.word	0x00000068
        /*0194*/ 	.short	0x0100
        /*0196*/ 	.byte	0x09
	.zero		1


	//   ....[14]....
        /*0198*/ 	.word	0x00000680
        /*019c*/ 	.word	0x000000ff
        /*01a0*/ 	.word	0x00000070
        /*01a4*/ 	.short	0x0100
        /*01a6*/ 	.byte	0x09
	.zero		1


	//   ....[15]....
        /*01a8*/ 	.word	0x00000690
        /*01ac*/ 	.word	0x000000ff
        /*01b0*/ 	.word	0x00000078
        /*01b4*/ 	.short	0x0100
        /*01b6*/ 	.byte	0x09
	.zero		1


	//   ....[16]....
        /*01b8*/ 	.word	0x00001480
        /*01bc*/ 	.word	0x0000009d
        /*01c0*/ 	.word	0x00000000
        /*01c4*/ 	.short	0x010a
        /*01c6*/ 	.byte	0x2a
	.zero		1


	//   ....[17]....
        /*01c8*/ 	.word	0x00001620
        /*01cc*/ 	.word	0x00000003
        /*01d0*/ 	.word	0x00000000
        /*01d4*/ 	.short	0x010a
        /*01d6*/ 	.byte	0x3f
	.zero		1


	//   ....[18]....
        /*01d8*/ 	.word	0x00001680
        /*01dc*/ 	.word	0x00000003
        /*01e0*/ 	.word	0x00000000
        /*01e4*/ 	.short	0x010a
        /*01e6*/ 	.byte	0x3f
	.zero		1


	//   ....[19]....
        /*01e8*/ 	.word	0x00001c10
        /*01ec*/ 	.word	0x000000ff
        /*01f0*/ 	.word	0x00000000
        /*01f4*/ 	.short	0x010a
        /*01f6*/ 	.byte	0x08
	.zero		1


	//   ....[20]....
        /*01f8*/ 	.word	0x00001c50
        /*01fc*/ 	.word	0x000000ff
        /*0200*/ 	.word	0x00000000
        /*0204*/ 	.short	0x010a
        /*0206*/ 	.byte	0x08
	.zero		1


	//   ....[21]....
        /*0208*/ 	.word	0x000020e0
        /*020c*/ 	.word	0x000000ff
        /*0210*/ 	.word	0x00000000
        /*0214*/ 	.short	0x0101
        /*0216*/ 	.byte	0x08
	.zero		1


	//   ....[22]....
        /*0218*/ 	.word	0x000021d0
        /*021c*/ 	.word	0x0000009e
        /*0220*/ 	.word	0x00000000
        /*0224*/ 	.short	0x0101
        /*0226*/ 	.byte	0x2d
	.zero		1


	//   ....[23]....
        /*0228*/ 	.word	0x000022a0
        /*022c*/ 	.word	0x000000ff
        /*0230*/ 	.word	0x00000000
        /*0234*/ 	.short	0x0101
        /*0236*/ 	.byte	0x06
	.zero		1


	//   ....[24]....
        /*0238*/ 	.word	0x00002350
        /*023c*/ 	.word	0x0000009d
        /*0240*/ 	.word	0x00000010
        /*0244*/ 	.short	0x010a
        /*0246*/ 	.byte	0x2a
	.zero		1


	//   ....[25]....
        /*0248*/ 	.word	0x0000a100
        /*024c*/ 	.word	0x000000a0
        /*0250*/ 	.word	0x00000000
        /*0254*/ 	.short	0x0101
        /*0256*/ 	.byte	0x2d
	.zero		1


	//   ....[26]....
        /*0258*/ 	.word	0x0000aa60
        /*025c*/ 	.word	0x0000000a
        /*0260*/ 	.word	0x00000028
        /*0264*/ 	.short	0x010a
        /*0266*/ 	.byte	0x3f
	.zero		1


	//   ....[27]....
        /*0268*/ 	.word	0x0000aec0
        /*026c*/ 	.word	0x00000005
        /*0270*/ 	.word	0x00000088
        /*0274*/ 	.short	0x0101
        /*0276*/ 	.byte	0x3f
	.zero		1


	//   ....[28]....
        /*0278*/ 	.word	0x0000b640
        /*027c*/ 	.word	0x00000009
        /*0280*/ 	.word	0x00000000
        /*0284*/ 	.short	0x010a
        /*0286*/ 	.byte	0x3f
	.zero		1


	//   ....[29]....
        /*0288*/ 	.word	0x0000b6c0
        /*028c*/ 	.word	0x00000008
        /*0290*/ 	.word	0x00000000
        /*0294*/ 	.short	0x010a
        /*0296*/ 	.byte	0x3f
	.zero		1


	//   ....[30]....
        /*0298*/ 	.word	0x0000b750
        /*029c*/ 	.word	0x00000009
        /*02a0*/ 	.word	0x00000000
        /*02a4*/ 	.short	0x010a
        /*02a6*/ 	.byte	0x3f
	.zero		1


	//   ....[31]....
        /*02a8*/ 	.word	0x0000b7e0
        /*02ac*/ 	.word	0x00000006
        /*02b0*/ 	.word	0x00000000
        /*02b4*/ 	.short	0x010a
        /*02b6*/ 	.byte	0x3f
	.zero		1


	//   ....[32]....
        /*02b8*/ 	.word	0x0000b870
        /*02bc*/ 	.word	0x00000003
        /*02c0*/ 	.word	0x00000000
        /*02c4*/ 	.short	0x010a
        /*02c6*/ 	.byte	0x3f
	.zero		1


	//   ....[33]....
        /*02c8*/ 	.word	0x0000b8d0
        /*02cc*/ 	.word	0x0000009f
        /*02d0*/ 	.word	0x00000000
        /*02d4*/ 	.short	0x010a
        /*02d6*/ 	.byte	0x3f
	.zero		1


	//   ....[34]....
        /*02d8*/ 	.word	0x0000b920
        /*02dc*/ 	.word	0x00000003
        /*02e0*/ 	.word	0x00000000
        /*02e4*/ 	.short	0x010a
        /*02e6*/ 	.byte	0x3f
	.zero		1


	//   ....[35]....
        /*02e8*/ 	.word	0x0000b980
        /*02ec*/ 	.word	0x00000004
        /*02f0*/ 	.word	0x00000000
        /*02f4*/ 	.short	0x010a
        /*02f6*/ 	.byte	0x3f
	.zero		1


	//   ....[36]....
        /*02f8*/ 	.word	0x0000b9d0
        /*02fc*/ 	.word	0x0000009f
        /*0300*/ 	.word	0x00000010
        /*0304*/ 	.short	0x010a
        /*0306*/ 	.byte	0x3f
	.zero		1


	//   ....[37]....
        /*0308*/ 	.word	0x0000baa0
        /*030c*/ 	.word	0x0000000a
        /*0310*/ 	.word	0x00000028
        /*0314*/ 	.short	0x010a
        /*0316*/ 	.byte	0x3f
	.zero		1


	//   ....[38]....
        /*0318*/ 	.word	0x0000bb70
        /*031c*/ 	.word	0x00000009
        /*0320*/ 	.word	0x00000000
        /*0324*/ 	.short	0x010a
        /*0326*/ 	.byte	0x3f
	.zero		1


	//   ....[39]....
        /*0328*/ 	.word	0x0000bbc0
        /*032c*/ 	.word	0x00000008
        /*0330*/ 	.word	0x00000000
        /*0334*/ 	.short	0x010a
        /*0336*/ 	.byte	0x3f
	.zero		1


	//   ....[40]....
        /*0338*/ 	.word	0x0000bc10
        /*033c*/ 	.word	0x00000009
        /*0340*/ 	.word	0x00000000
        /*0344*/ 	.short	0x010a
        /*0346*/ 	.byte	0x3f
	.zero		1


	//   ....[41]....
        /*0348*/ 	.word	0x0000bc60
        /*034c*/ 	.word	0x00000006
        /*0350*/ 	.word	0x00000000
        /*0354*/ 	.short	0x010a
        /*0356*/ 	.byte	0x3f
	.zero		1


	//----- nvinfo : EIATTR_NUM_MBARRIERS
	.align		4
.L_37:
        /*0358*/ 	.byte	0x03, 0x38
        /*035a*/ 	.short	0x0010


	//----- nvinfo : EIATTR_EXIT_INSTR_OFFSETS
	.align		4
        /*035c*/ 	.byte	0x04, 0x1c
        /*035e*/ 	.short	(.L_39 - .L_38)


	//   ....[0]....
.L_38:
        /*0360*/ 	.word	0x000011a0


	//   ....[1]....
        /*0364*/ 	.word	0x00001200


	//   ....[2]....
        /*0368*/ 	.word	0x0000a790


	//   ....[3]....
        /*036c*/ 	.word	0x0000a7c0


	//   ....[4]....
        /*0370*/ 	.word	0x0000b8c0


	//----- nvinfo : EIATTR_MAX_THREADS
	.align		4
.L_39:
        /*0374*/ 	.byte	0x04, 0x05
        /*0376*/ 	.short	(.L_41 - .L_40)
.L_40:
        /*0378*/ 	.word	0x00000180
        /*037c*/ 	.word	0x00000001
        /*0380*/ 	.word	0x00000001


	//----- nvinfo : EIATTR_CRS_STACK_SIZE
	.align		4
.L_41:
        /*0384*/ 	.byte	0x04, 0x1e
        /*0386*/ 	.short	(.L_43 - .L_42)
.L_42:
        /*0388*/ 	.word	0x00000000


	//----- nvinfo : EIATTR_CBANK_PARAM_SIZE
	.align		4
.L_43:
        /*038c*/ 	.byte	0x03, 0x19
        /*038e*/ 	.short	0x0470


	//----- nvinfo : EIATTR_PARAM_CBANK
	.align		4
        /*0390*/ 	.byte	0x04, 0x0a
        /*0392*/ 	.short	(.L_45 - .L_44)
	.align		4
.L_44:
        /*0394*/ 	.word	index@(.nv.constant0._ZN7cutlass13device_kernelINS_4gemm6kernel13GemmUniversalIN4cute5tupleIJiiiiEEENS1_10collective13CollectiveMmaINS1_34MainloopSm90TmaGmmaWarpSpecializedILi5ENS5_IJNS4_1CILi1EEESB_SB_EEENS1_32KernelTmaWarpSpecializedPingpongEEENS5_IJNSA_ILi64EEENSA_ILi256EEENSA_ILi128EEEEEENS_10bfloat16_tENS5_IJlSB_lEEESJ_SK_NS4_8TiledMMAINS4_8MMA_AtomIJNS4_4SM904GMMA28MMA_64x256x16_F32BF16BF16_SSILNSO_5MajorE0ELSQ_0ELNSO_7ScaleInE1ELSR_1EEEEEENS4_6LayoutISC_NS5_IJNSA_ILi0EEESV_SV_EEEEENS5_IJNS4_10UnderscoreESY_SY_EEEEENS4_13SM90_TMA_LOADENS4_14ComposedLayoutINS4_7SwizzleILi3ELi4ELi3EEENS4_18smem_ptr_flag_bitsILi16EEENSU_INS5_IJNSA_ILi8EEESF_EEENS5_IJSF_SB_EEEEEEEvNS4_8identityES11_S1B_vS1C_EENS_8epilogue10collective6detail29Sm90TmaWarpSpecializedAdapterINS1F_15DefaultEpilogueISJ_SK_SK_NS1E_6thread17LinearCombinationISJ_Li1EffLNS1J_9ScaleType4KindE0ELNS_15FloatRoundStyleE2ESJ_EENS1_15EpilogueDefaultEEEEEvvEEEEvNT_6ParamsE)
        /*0398*/ 	.short	0x0210
        /*039a*/ 	.short	0x0470


	//----- nvinfo : EIATTR_SW_WAR
	.align		4
.L_45:
        /*039c*/ 	.byte	0x04, 0x36
        /*039e*/ 	.short	(.L_47 - .L_46)
.L_46:
        /*03a0*/ 	.word	0x00000008
.L_47:


//--------------------- .nv.callgraph             --------------------------
	.section	.nv.callgraph,"",@"SHT_CUDA_CALLGRAPH"
	.align	4
	.sectionentsize	8
	.align		4
        /*0000*/ 	.word	0x00000000
	.align		4
        /*0004*/ 	.word	0xffffffff
	.align		4
        /*0008*/ 	.word	index@(_ZN7cutlass13device_kernelINS_4gemm6kernel13GemmUniversalIN4cute5tupleIJiiiiEEENS1_10collective13CollectiveMmaINS1_34MainloopSm90TmaGmmaWarpSpecializedILi5ENS5_IJNS4_1CILi1EEESB_SB_EEENS1_32KernelTmaWarpSpecializedPingpongEEENS5_IJNSA_ILi64EEENSA_ILi256EEENSA_ILi128EEEEEENS_10bfloat16_tENS5_IJlSB_lEEESJ_SK_NS4_8TiledMMAINS4_8MMA_AtomIJNS4_4SM904GMMA28MMA_64x256x16_F32BF16BF16_SSILNSO_5MajorE0ELSQ_0ELNSO_7ScaleInE1ELSR_1EEEEEENS4_6LayoutISC_NS5_IJNSA_ILi0EEESV_SV_EEEEENS5_IJNS4_10UnderscoreESY_SY_EEEEENS4_13SM90_TMA_LOADENS4_14ComposedLayoutINS4_7SwizzleILi3ELi4ELi3EEENS4_18smem_ptr_flag_bitsILi16EEENSU_INS5_IJNSA_ILi8EEESF_EEENS5_IJSF_SB_EEEEEEEvNS4_8identityES11_S1B_vS1C_EENS_8epilogue10collective6detail29Sm90TmaWarpSpecializedAdapterINS1F_15DefaultEpilogueISJ_SK_SK_NS1E_6thread17LinearCombinationISJ_Li1EffLNS1J_9ScaleType4KindE0ELNS_15FloatRoundStyleE2ESJ_EENS1_15EpilogueDefaultEEEEEvvEEEEvNT_6ParamsE)
	.align		4
        /*000c*/ 	.word	index@(__assertfail)
	.align		4
        /*0010*/ 	.word	0x00000000
	.align		4
        /*0014*/ 	.word	0xfffffffe
	.align		4
        /*0018*/ 	.word	0x00000000
	.align		4
        /*001c*/ 	.word	0xfffffffd
	.align		4
        /*0020*/ 	.word	0x00000000
	.align		4
        /*0024*/ 	.word	0xfffffffc


//--------------------- .nv.constant4             --------------------------
	.section	.nv.constant4,"a",@progbits
	.align	8
	.align		8
.nv.constant4:
        /*0000*/ 	.dword	__assertfail
	.align		8
        /*0008*/ 	.dword	__unnamed_1
	.align		8
        /*0010*/ 	.dword	_ZN40_INTERNAL_e93f1ccf_4_k_cu_1022f30e_160794cuda3std3__45__cpo5beginE
	.align		8
        /*0018*/ 	.dword	_ZN40_INTERNAL_e93f1ccf_4_k_cu_1022f30e_160794cuda3std3__45__cpo3endE
	.align		8
        /*0020*/ 	.dword	_ZN40_INTERNAL_e93f1ccf_4_k_cu_1022f30e_160794cuda3std3__45__cpo6cbeginE
	.align		8
        /*0028*/ 	.dword	_ZN40_INTERNAL_e93f1ccf_4_k_cu_1022f30e_160794cuda3std3__45__cpo4cendE
	.align		8
        /*0030*/ 	.dword	_ZN40_INTERNAL_e93f1ccf_4_k_cu_1022f30e_160794cuda3std3__442_GLOBAL__N__e93f1ccf_4_k_cu_1022f30e_160796ignoreE
	.align		8
        /*0038*/ 	.dword	_ZN40_INTERNAL_e93f1ccf_4_k_cu_1022f30e_160794cuda3std3__419piecewise_constructE
	.align		8
        /*0040*/ 	.dword	_ZN40_INTERNAL_e93f1ccf_4_k_cu_1022f30e_160794cuda3std3__48in_placeE
	.align		8
        /*0048*/ 	.dword	_ZN40_INTERNAL_e93f1ccf_4_k_cu_1022f30e_160794cuda3std6ranges3__45__cpo4swapE
	.align		8
        /*0050*/ 	.dword	_ZN40_INTERNAL_e93f1ccf_4_k_cu_1022f30e_160794cuda3std6ranges3__45__cpo9iter_moveE
	.align		8
        /*0058*/ 	.dword	_ZN40_INTERNAL_e93f1ccf_4_k_cu_1022f30e_160794cute7productE
	.align		8
        /*0060*/ 	.dword	_ZN40_INTERNAL_e93f1ccf_4_k_cu_1022f30e_160794cute1_E
	.align		8
        /*0068*/ 	.dword	$str$22
	.align		8
        /*0070*/ 	.dword	$str$23


//--------------------- .text._ZN7cutlass13device_kernelINS_4gemm6kernel13GemmUniversalIN4cute5tupleIJiiiiEEENS1_10collective13CollectiveMmaINS1_34MainloopSm90TmaGmmaWarpSpecializedILi5ENS5_IJNS4_1CILi1EEESB_SB_EEENS1_32KernelTmaWarpSpecializedPingpongEEENS5_IJNSA_ILi64EEENSA_ILi256EEENSA_ILi128EEEEEENS_10bfloat16_tENS5_IJlSB_lEEESJ_SK_NS4_8TiledMMAINS4_8MMA_AtomIJNS4_4SM904GMMA28MMA_64x256x16_F32BF16BF16_SSILNSO_5MajorE0ELSQ_0ELNSO_7ScaleInE1ELSR_1EEEEEENS4_6LayoutISC_NS5_IJNSA_ILi0EEESV_SV_EEEEENS5_IJNS4_10UnderscoreESY_SY_EEEEENS4_13SM90_TMA_LOADENS4_14ComposedLayoutINS4_7SwizzleILi3ELi4ELi3EEENS4_18smem_ptr_flag_bitsILi16EEENSU_INS5_IJNSA_ILi8EEESF_EEENS5_IJSF_SB_EEEEEEEvNS4_8identityES11_S1B_vS1C_EENS_8epilogue10collective6detail29Sm90TmaWarpSpecializedAdapterINS1F_15DefaultEpilogueISJ_SK_SK_NS1E_6thread17LinearCombinationISJ_Li1EffLNS1J_9ScaleType4KindE0ELNS_15FloatRoundStyleE2ESJ_EENS1_15EpilogueDefaultEEEEEvvEEEEvNT_6ParamsE --------------------------
	.section	.text._ZN7cutlass13device_kernelINS_4gemm6kernel13GemmUniversalIN4cute5tupleIJiiiiEEENS1_10collective13CollectiveMmaINS1_34MainloopSm90TmaGmmaWarpSpecializedILi5ENS5_IJNS4_1CILi1EEESB_SB_EEENS1_32KernelTmaWarpSpecializedPingpongEEENS5_IJNSA_ILi64EEENSA_ILi256EEENSA_ILi128EEEEEENS_10bfloat16_tENS5_IJlSB_lEEESJ_SK_NS4_8TiledMMAINS4_8MMA_AtomIJNS4_4SM904GMMA28MMA_64x256x16_F32BF16BF16_SSILNSO_5MajorE0ELSQ_0ELNSO_7ScaleInE1ELSR_1EEEEEENS4_6LayoutISC_NS5_IJNSA_ILi0EEESV_SV_EEEEENS5_IJNS4_10UnderscoreESY_SY_EEEEENS4_13SM90_TMA_LOADENS4_14ComposedLayoutINS4_7SwizzleILi3ELi4ELi3EEENS4_18smem_ptr_flag_bitsILi16EEENSU_INS5_IJNSA_ILi8EEESF_EEENS5_IJSF_SB_EEEEEEEvNS4_8identityES11_S1B_vS1C_EENS_8epilogue10collective6detail29Sm90TmaWarpSpecializedAdapterINS1F_15DefaultEpilogueISJ_SK_SK_NS1E_6thread17LinearCombinationISJ_Li1EffLNS1J_9ScaleType4KindE0ELNS_15FloatRoundStyleE2ESJ_EENS1_15EpilogueDefaultEEEEEvvEEEEvNT_6ParamsE,"ax",@progbits
	.align	128
.text._ZN7cutlass13device_kernelINS_4gemm6kernel13GemmUniversalIN4cute5tupleIJiiiiEEENS1_10collective13CollectiveMmaINS1_34MainloopSm90TmaGmmaWarpSpecializedILi5ENS5_IJNS4_1CILi1EEESB_SB_EEENS1_32KernelTmaWarpSpecializedPingpongEEENS5_IJNSA_ILi64EEENSA_ILi256EEENSA_ILi128EEEEEENS_10bfloat16_tENS5_IJlSB_lEEESJ_SK_NS4_8TiledMMAINS4_8MMA_AtomIJNS4_4SM904GMMA28MMA_64x256x16_F32BF16BF16_SSILNSO_5MajorE0ELSQ_0ELNSO_7ScaleInE1ELSR_1EEEEEENS4_6LayoutISC_NS5_IJNSA_ILi0EEESV_SV_EEEEENS5_IJNS4_10UnderscoreESY_SY_EEEEENS4_13SM90_TMA_LOADENS4_14ComposedLayoutINS4_7SwizzleILi3ELi4ELi3EEENS4_18smem_ptr_flag_bitsILi16EEENSU_INS5_IJNSA_ILi8EEESF_EEENS5_IJSF_SB_EEEEEEEvNS4_8identityES11_S1B_vS1C_EENS_8epilogue10collective6detail29Sm90TmaWarpSpecializedAdapterINS1F_15DefaultEpilogueISJ_SK_SK_NS1E_6thread17LinearCombinationISJ_Li1EffLNS1J_9ScaleType4KindE0ELNS_15FloatRoundStyleE2ESJ_EENS1_15EpilogueDefaultEEEEEvvEEEEvNT_6ParamsE:
        .type           _ZN7cutlass13device_kernelINS_4gemm6kernel13GemmUniversalIN4cute5tupleIJiiiiEEENS1_10collective13CollectiveMmaINS1_34MainloopSm90TmaGmmaWarpSpecializedILi5ENS5_IJNS4_1CILi1EEESB_SB_EEENS1_32KernelTmaWarpSpecializedPingpongEEENS5_IJNSA_ILi64EEENSA_ILi256EEENSA_ILi128EEEEEENS_10bfloat16_tENS5_IJlSB_lEEESJ_SK_NS4_8TiledMMAINS4_8MMA_AtomIJNS4_4SM904GMMA28MMA_64x256x16_F32BF16BF16_SSILNSO_5MajorE0ELSQ_0ELNSO_7ScaleInE1ELSR_1EEEEEENS4_6LayoutISC_NS5_IJNSA_ILi0EEESV_SV_EEEEENS5_IJNS4_10UnderscoreESY_SY_EEEEENS4_13SM90_TMA_LOADENS4_14ComposedLayoutINS4_7SwizzleILi3ELi4ELi3EEENS4_18smem_ptr_flag_bitsILi16EEENSU_INS5_IJNSA_ILi8EEESF_EEENS5_IJSF_SB_EEEEEEEvNS4_8identityES11_S1B_vS1C_EENS_8epilogue10collective6detail29Sm90TmaWarpSpecializedAdapterINS1F_15DefaultEpilogueISJ_SK_SK_NS1E_6thread17LinearCombinationISJ_Li1EffLNS1J_9ScaleType4KindE0ELNS_15FloatRoundStyleE2ESJ_EENS1_15EpilogueDefaultEEEEEvvEEEEvNT_6ParamsE,@function
        .size           _ZN7cutlass13device_kernelINS_4gemm6kernel13GemmUniversalIN4cute5tupleIJiiiiEEENS1_10collective13CollectiveMmaINS1_34MainloopSm90TmaGmmaWarpSpecializedILi5ENS5_IJNS4_1CILi1EEESB_SB_EEENS1_32KernelTmaWarpSpecializedPingpongEEENS5_IJNSA_ILi64EEENSA_ILi256EEENSA_ILi128EEEEEENS_10bfloat16_tENS5_IJlSB_lEEESJ_SK_NS4_8TiledMMAINS4_8MMA_AtomIJNS4_4SM904GMMA28MMA_64x256x16_F32BF16BF16_SSILNSO_5MajorE0ELSQ_0ELNSO_7ScaleInE1ELSR_1EEEEEENS4_6LayoutISC_NS5_IJNSA_ILi0EEESV_SV_EEEEENS5_IJNS4_10UnderscoreESY_SY_EEEEENS4_13SM90_TMA_LOADENS4_14ComposedLayoutINS4_7SwizzleILi3ELi4ELi3EEENS4_18smem_ptr_flag_bitsILi16EEENSU_INS5_IJNSA_ILi8EEESF_EEENS5_IJSF_SB_EEEEEEEvNS4_8identityES11_S1B_vS1C_EENS_8epilogue10collective6detail29Sm90TmaWarpSpecializedAdapterINS1F_15DefaultEpilogueISJ_SK_SK_NS1E_6thread17LinearCombinationISJ_Li1EffLNS1J_9ScaleType4KindE0ELNS_15FloatRoundStyleE2ESJ_EENS1_15EpilogueDefaultEEEEEvvEEEEvNT_6ParamsE,(.L_x_327 - _ZN7cutlass13device_kernelINS_4gemm6kernel13GemmUniversalIN4cute5tupleIJiiiiEEENS1_10collective13CollectiveMmaINS1_34MainloopSm90TmaGmmaWarpSpecializedILi5ENS5_IJNS4_1CILi1EEESB_SB_EEENS1_32KernelTmaWarpSpecializedPingpongEEENS5_IJNSA_ILi64EEENSA_ILi256EEENSA_ILi128EEEEEENS_10bfloat16_tENS5_IJlSB_lEEESJ_SK_NS4_8TiledMMAINS4_8MMA_AtomIJNS4_4SM904GMMA28MMA_64x256x16_F32BF16BF16_SSILNSO_5MajorE0ELSQ_0ELNSO_7ScaleInE1ELSR_1EEEEEENS4_6LayoutISC_NS5_IJNSA_ILi0EEESV_SV_EEEEENS5_IJNS4_10UnderscoreESY_SY_EEEEENS4_13SM90_TMA_LOADENS4_14ComposedLayoutINS4_7SwizzleILi3ELi4ELi3EEENS4_18smem_ptr_flag_bitsILi16EEENSU_INS5_IJNSA_ILi8EEESF_EEENS5_IJSF_SB_EEEEEEEvNS4_8identityES11_S1B_vS1C_EENS_8epilogue10collective6detail29Sm90TmaWarpSpecializedAdapterINS1F_15DefaultEpilogueISJ_SK_SK_NS1E_6thread17LinearCombinationISJ_Li1EffLNS1J_9ScaleType4KindE0ELNS_15FloatRoundStyleE2ESJ_EENS1_15EpilogueDefaultEEEEEvvEEEEvNT_6ParamsE)
        .other          _ZN7cutlass13device_kernelINS_4gemm6kernel13GemmUniversalIN4cute5tupleIJiiiiEEENS1_10collective13CollectiveMmaINS1_34MainloopSm90TmaGmmaWarpSpecializedILi5ENS5_IJNS4_1CILi1EEESB_SB_EEENS1_32KernelTmaWarpSpecializedPingpongEEENS5_IJNSA_ILi64EEENSA_ILi256EEENSA_ILi128EEEEEENS_10bfloat16_tENS5_IJlSB_lEEESJ_SK_NS4_8TiledMMAINS4_8MMA_AtomIJNS4_4SM904GMMA28MMA_64x256x16_F32BF16BF16_SSILNSO_5MajorE0ELSQ_0ELNSO_7ScaleInE1ELSR_1EEEEEENS4_6LayoutISC_NS5_IJNSA_ILi0EEESV_SV_EEEEENS5_IJNS4_10UnderscoreESY_SY_EEEEENS4_13SM90_TMA_LOADENS4_14ComposedLayoutINS4_7SwizzleILi3ELi4ELi3EEENS4_18smem_ptr_flag_bitsILi16EEENSU_INS5_IJNSA_ILi8EEESF_EEENS5_IJSF_SB_EEEEEEEvNS4_8identityES11_S1B_vS1C_EENS_8epilogue10collective6detail29Sm90TmaWarpSpecializedAdapterINS1F_15DefaultEpilogueISJ_SK_SK_NS1E_6thread17LinearCombinationISJ_Li1EffLNS1J_9ScaleType4KindE0ELNS_15FloatRoundStyleE2ESJ_EENS1_15EpilogueDefaultEEEEEvvEEEEvNT_6ParamsE,@"STO_CUDA_ENTRY STV_DEFAULT"
_ZN7cutlass13device_kernelINS_4gemm6kernel13GemmUniversalIN4cute5tupleIJiiiiEEENS1_10collective13CollectiveMmaINS1_34MainloopSm90TmaGmmaWarpSpecializedILi5ENS5_IJNS4_1CILi1EEESB_SB_EEENS1_32KernelTmaWarpSpecializedPingpongEEENS5_IJNSA_ILi64EEENSA_ILi256EEENSA_ILi128EEEEEENS_10bfloat16_tENS5_IJlSB_lEEESJ_SK_NS4_8TiledMMAINS4_8MMA_AtomIJNS4_4SM904GMMA28MMA_64x256x16_F32BF16BF16_SSILNSO_5MajorE0ELSQ_0ELNSO_7ScaleInE1ELSR_1EEEEEENS4_6LayoutISC_NS5_IJNSA_ILi0EEESV_SV_EEEEENS5_IJNS4_10UnderscoreESY_SY_EEEEENS4_13SM90_TMA_LOADENS4_14ComposedLayoutINS4_7SwizzleILi3ELi4ELi3EEENS4_18smem_ptr_flag_bitsILi16EEENSU_INS5_IJNSA_ILi8EEESF_EEENS5_IJSF_SB_EEEEEEEvNS4_8identityES11_S1B_vS1C_EENS_8epilogue10collective6detail29Sm90TmaWarpSpecializedAdapterINS1F_15DefaultEpilogueISJ_SK_SK_NS1E_6thread17LinearCombinationISJ_Li1EffLNS1J_9ScaleType4KindE0ELNS_15FloatRoundStyleE2ESJ_EENS1_15EpilogueDefaultEEEEEvvEEEEvNT_6ParamsE:
[----:B------:R-:W0:Y:S02]  /*0000*/  LDC R1, c[0x0][0x28] ;  /* 0x00000a00ff017b82 */ /* 0x000e240000000800 */
[----:B0-----:R-:W-:Y:S01]  /*0010*/  VIADD R1, R1, 0xfffffff8 ;  /* 0xfffffff801017836 */ /* 0x001fe20000000000 */
[----:B------:R-:W0:Y:S01]  /*0020*/  S2R R4, SR_TID.X ;  /* 0x0000000000047919 */ /* 0x000e220000002100 */
[----:B------:R-:W-:Y:S01]  /*0030*/  ELECT P0, URZ, PT ;  /* 0x00000000003f782f */ /* 0x000fe20003800000 */
[----:B------:R-:W-:Y:S01]  /*0040*/  BSSY B0, `(.L_x_0) ;  /* 0x000000f000007945 */ /* 0x000fe20003800000 */
[--C-:B0-----:R-:W-:Y:S02]  /*0050*/  SHF.R.U32.HI R0, RZ, 0x5, R4.reuse ;  /* 0x00000005ff007819 */ /* 0x101fe40000011604 */
[----:B------:R-:W-:-:S03]  /*0060*/  SHF.R.U32.HI R5, RZ, 0x7, R4 ;  /* 0x00000007ff057819 */ /* 0x000fc60000011604 */
[----:B------:R-:W0:Y:S04]  /*0070*/  SHFL.IDX PT, R2, R0, RZ, 0x1f ;  /* 0x00001fff00027589 */ /* 0x000e2800000e0000 */
[----:B------:R1:W2:Y:S01]  /*0080*/  SHFL.IDX PT, R8, R5, RZ, 0x1f ;  /* 0x00001fff05087589 */ /* 0x0002a200000e0000 */
[----:B0-----:R-:W-:-:S13]  /*0090*/  ISETP.NE.OR P0, PT, R2, RZ, !P0 ;  /* 0x000000ff0200720c */ /* 0x001fda0004705670 */
[----:B-12---:R-:W-:Y:S05]  /*00a0*/  @P0 BRA `(.L_x_1) ;  /* 0x0000000000200947 */ /* 0x006fea0003800000 */
[----:B------:R-:W-:Y:S02]  /*00b0*/  ULDC.64 UR4, c[0x0][0x198] ;  /* 0x0000660000047ab9 */ /* 0x000fe40000000a00 */
[----:B------:R-:W-:Y:S02]  /*00c0*/  UIADD3 UR6, UP0, UR4, 0xf0, URZ ;  /* 0x000000f004067890 */ /* 0x000fe4000ff1e03f */
[----:B------:R-:W-:Y:S02]  /*00d0*/  UIADD3 UR4, UP1, UR4, 0x1f0, URZ ;  /* 0x000001f004047890 */ /* 0x000fe4000ff3e03f */
[----:B------:R-:W-:Y:S02]  /*00e0*/  UIADD3.X UR7, URZ, UR5, URZ, UP0, !UPT ;  /* 0x000000053f077290 */ /* 0x000fe400087fe43f */
[----:B------:R-:W-:-:S07]  /*00f0*/  UIADD3.X UR5, URZ, UR5, URZ, UP1, !UPT ;  /* 0x000000053f057290 */ /* 0x000fce0008ffe43f */
[----:B------:R0:W-:Y:S02]  /*0100*/  UTMACCTL.PF [UR6] ;  /* 0x00000000060079b9 */ /* 0x0001e40008040000 */
[----:B------:R0:W-:Y:S02]  /*0110*/  UTMACCTL.PF [UR4] ;  /* 0x00000000040079b9 */ /* 0x0001e40008040000 */
[----:B0-----:R-:W-:Y:S01]  /*0120*/  NOP ;  /* 0x0000000000007918 */ /* 0x001fe20000000000 */
.L_x_1:
[----:B------:R-:W-:Y:S05]  /*0130*/  BSYNC B0 ;  /* 0x0000000000007941 */ /* 0x000fea0003800000 */
.L_x_0:
[----:B------:R-:W0:Y:S02]  /*0140*/  SHFL.IDX PT, R3, R0, RZ, 0x1f ;  /* 0x00001fff00037589 */ /* 0x000e2400000e0000 */
[----:B0-----:R-:W-:-:S13]  /*0150*/  ISETP.NE.AND P0, PT, R3, RZ, PT ;  /* 0x000000ff0300720c */ /* 0x001fda0003f05270 */
[----:B------:R-:W-:Y:S05]  /*0160*/  @P0 BRA `(.L_x_2) ;  /* 0x0000000000600947 */ /* 0x000fea0003800000 */
[----:B------:R-:W0:Y:S01]  /*0170*/  S2UR UR8, SR_CgaCtaId ;  /* 0x00000000000879c3 */ /* 0x000e220000008800 */
[----:B------:R-:W-:Y:S01]  /*0180*/  UMOV UR4, 0x400 ;  /* 0x0000040000047882 */ /* 0x000fe20000000000 */
[----:B------:R-:W-:Y:S01]  /*0190*/  UMOV UR5, 0x1 ;  /* 0x0000000100057882 */ /* 0x000fe20000000000 */
[----:B------:R-:W-:Y:S01]  /*01a0*/  UMOV UR6, 0x80 ;  /* 0x0000008000067882 */ /* 0x000fe20000000000 */
[----:B------:R-:W-:Y:S01]  /*01b0*/  ELECT P0, URZ, PT ;  /* 0x00000000003f782f */ /* 0x000fe20003800000 */
[----:B------:R-:W-:-:S04]  /*01c0*/  UIADD3 UR6, -UR6, 0x100000, URZ ;  /* 0x0010000006067890 */ /* 0x000fc8000fffe13f */
[----:B------:R-:W-:Y:S02]  /*01d0*/  USHF.L.U32 UR7, UR6, 0xb, URZ ;  /* 0x0000000b06077899 */ /* 0x000fe4000800063f */
[----:B------:R-:W-:Y:S02]  /*01e0*/  USHF.L.U32 UR6, UR6, 0x1, URZ ;  /* 0x0000000106067899 */ /* 0x000fe4000800063f */
[----:B0-----:R-:W-:Y:S02]  /*01f0*/  ULEA UR8, UR8, UR4, 0x18 ;  /* 0x0000000408087291 */ /* 0x001fe4000f8ec03f */
[----:B------:R-:W-:-:S04]  /*0200*/  UIADD3 UR4, -UR5, 0x100000, URZ ;  /* 0x0010000005047890 */ /* 0x000fc8000fffe13f */
[----:B------:R-:W-:Y:S02]  /*0210*/  USHF.L.U32 UR5, UR4, 0xb, URZ ;  /* 0x0000000b04057899 */ /* 0x000fe4000800063f */
[----:B------:R-:W-:Y:S01]  /*0220*/  USHF.L.U32 UR4, UR4, 0x1, URZ ;  /* 0x0000000104047899 */ /* 0x000fe2000800063f */
[----:B------:R-:W0:Y:S11]  /*0230*/  FENCE.VIEW.ASYNC.S ;  /* 0x00000000000073c6 */ /* 0x000e360000000000 */
[----:B0-----:R0:W1:Y:S01]  /*0240*/  SYNCS.EXCH.64 URZ, [UR8], UR4 ;  /* 0x00000004083f75b2 */ /* 0x0010620008000100 */
[----:B------:R0:W2:Y:S01]  /*0250*/  SYNCS.EXCH.64 URZ, [UR8+0x28], UR6 ;  /* 0x00002806083f75b2 */ /* 0x0000a20008000100 */
[----:B------:R0:W3:Y:S01]  /*0260*/  SYNCS.EXCH.64 URZ, [UR8+0x8], UR4 ;  /* 0x00000804083f75b2 */ /* 0x0000e20008000100 */
[----:B------:R0:W4:Y:S01]  /*0270*/  SYNCS.EXCH.64 URZ, [UR8+0x30], UR6 ;  /* 0x00003006083f75b2 */ /* 0x0001220008000100 */
[----:B------:R0:W0:Y:S01]  /*0280*/  SYNCS.EXCH.64 URZ, [UR8+0x10], UR4 ;  /* 0x00001004083f75b2 */ /* 0x0000220008000100 */
[----:B------:R0:W0:Y:S01]  /*0290*/  SYNCS.EXCH.64 URZ, [UR8+0x38], UR6 ;  /* 0x00003806083f75b2 */ /* 0x0000220008000100 */
[----:B------:R0:W0:Y:S01]  /*02a0*/  SYNCS.EXCH.64 URZ, [UR8+0x18], UR4 ;  /* 0x00001804083f75b2 */ /* 0x0000220008000100 */
[----:B------:R0:W0:Y:S01]  /*02b0*/  SYNCS.EXCH.64 URZ, [UR8+0x40], UR6 ;  /* 0x00004006083f75b2 */ /* 0x0000220008000100 */
[----:B------:R0:W0:Y:S01]  /*02c0*/  SYNCS.EXCH.64 URZ, [UR8+0x20], UR4 ;  /* 0x00002004083f75b2 */ /* 0x0000220008000100 */
[----:B------:R0:W0:Y:S01]  /*02d0*/  SYNCS.EXCH.64 URZ, [UR8+0x48], UR6 ;  /* 0x00004806083f75b2 */ /* 0x0000220008000100 */
[----:B------:R-:W-:Y:S01]  /*02e0*/  NOP ;  /* 0x0000000000007918 */ /* 0x000fe20000000000 */
.L_x_2:
[----:B------:R-:W5:Y:S01]  /*02f0*/  SHFL.IDX PT, R6, R0, RZ, 0x1f ;  /* 0x00001fff00067589 */ /* 0x000f6200000e0000 */
[----:B------:R-:W-:Y:S01]  /*0300*/  ELECT P0, URZ, PT ;  /* 0x00000000003f782f */ /* 0x000fe20003800000 */
[----:B------:R-:W-:Y:S01]  /*0310*/  NOP ;  /* 0x0000000000007918 */ /* 0x000fe20000000000 */
[----:B------:R-:W-:Y:S01]  /*0320*/  ELECT P1, URZ, PT ;  /* 0x00000000003f782f */ /* 0x000fe20003820000 */
[----:B------:R-:W1:Y:S01]  /*0330*/  SHFL.IDX PT, R3, R0, RZ, 0x1f ;  /* 0x00001fff00037589 */ /* 0x000e6200000e0000 */
[----:B0-----:R-:W-:Y:S01]  /*0340*/  UMOV UR4, 0x20 ;  /* 0x0000002000047882 */ /* 0x001fe20000000000 */
[----:B------:R-:W-:Y:S01]  /*0350*/  UMOV UR11, 0x80 ;  /* 0x00000080000b7882 */ /* 0x000fe20000000000 */
[----:B------:R-:W-:Y:S01]  /*0360*/  NOP ;  /* 0x0000000000007918 */ /* 0x000fe20000000000 */
[C---:B------:R-:W-:Y:S01]  /*0370*/  VIADD R33, R8.reuse, 0xffffffff ;  /* 0xffffffff08217836 */ /* 0x040fe20000000000 */
[----:B------:R-:W0:Y:S01]  /*0380*/  SHFL.IDX PT, R5, R5, RZ, 0x1f ;  /* 0x00001fff05057589 */ /* 0x000e2200000e0000 */
[----:B------:R-:W-:Y:S01]  /*0390*/  ULDC.64 UR36, c[0x0][0x208] ;  /* 0x0000820000247ab9 */ /* 0x000fe20000000a00 */
[----:B------:R-:W-:-:S02]  /*03a0*/  ISETP.NE.AND P2, PT, R8, RZ, PT ;  /* 0x000000ff0800720c */ /* 0x000fc40003f45270 */
[----:B------:R-:W-:Y:S02]  /*03b0*/  ISETP.GE.U32.AND P3, PT, R33, 0x2, PT ;  /* 0x000000022100780c */ /* 0x000fe40003f66070 */
[----:B-----5:R-:W-:Y:S02]  /*03c0*/  ISETP.NE.OR P0, PT, R6, RZ, !P0 ;  /* 0x000000ff0600720c */ /* 0x020fe40004705670 */
[----:B-1----:R-:W-:Y:S02]  /*03d0*/  ISETP.NE.OR P1, PT, R3, RZ, !P1 ;  /* 0x000000ff0300720c */ /* 0x002fe40004f25670 */
[----:B------:R-:W-:-:S04]  /*03e0*/  SHF.R.S32.HI R3, RZ, 0x1f, R2 ;  /* 0x0000001fff037819 */ /* 0x000fc80000011402 */
[----:B------:R-:W-:-:S05]  /*03f0*/  LEA.HI R3, R3, R2, RZ, 0x2 ;  /* 0x0000000203037211 */ /* 0x000fca00078f10ff */
[----:B------:R-:W-:Y:S01]  /*0400*/  VOTEU.ALL UP0, P0 ;  /* 0x00000000003f7886 */ /* 0x000fe20000000000 */
[----:B------:R-:W-:Y:S01]  /*0410*/  LOP3.LUT R3, R3, 0xfffffffc, RZ, 0xc0, !PT ;  /* 0xfffffffc03037812 */ /* 0x000fe200078ec0ff */
[----:B------:R-:W-:-:S03]  /*0420*/  VOTEU.ALL UP1, P1 ;  /* 0x00000000003f7886 */ /* 0x000fc60000820000 */
[----:B------:R-:W1:Y:S01]  /*0430*/  @!UP0 S2UR UR7, SR_CgaCtaId ;  /* 0x00000000000789c3 */ /* 0x000e620000008800 */
[----:B------:R-:W-:Y:S01]  /*0440*/  @!UP0 UMOV UR6, 0x400 ;  /* 0x0000040000068882 */ /* 0x000fe20000000000 */
[----:B------:R-:W-:-:S04]  /*0450*/  @!UP0 UIADD3 UR4, -UR4, 0x100000, URZ ;  /* 0x0010000004048890 */ /* 0x000fc8000fffe13f */
[----:B------:R-:W-:Y:S02]  /*0460*/  @!UP0 USHF.L.U32 UR5, UR4, 0xb, URZ ;  /* 0x0000000b04058899 */ /* 0x000fe4000800063f */
[----:B------:R-:W-:Y:S01]  /*0470*/  @!UP0 USHF.L.U32 UR4, UR4, 0x1, URZ ;  /* 0x0000000104048899 */ /* 0x000fe2000800063f */
[----:B------:R-:W-:Y:S01]  /*0480*/  IMAD.IADD R0, R2, 0x1, -R3 ;  /* 0x0000000102007824 */ /* 0x000fe200078e0a03 */
[----:B------:R-:W-:Y:S01]  /*0490*/  @!UP1 UMOV UR9, 0x400 ;  /* 0x0000040000099882 */ /* 0x000fe20000000000 */
[----:B------:R-:W-:Y:S01]  /*04a0*/  VOTEU.ALL UP2, P1 ;  /* 0x00000000003f7886 */ /* 0x000fe20000840000 */
[----:B------:R-:W-:Y:S01]  /*04b0*/  VOTEU.ALL UP3, P1 ;  /* 0x00000000003f7886 */ /* 0x000fe20000860000 */
[----:B------:R-:W-:Y:S01]  /*04c0*/  VOTEU.ALL UP4, P1 ;  /* 0x00000000003f7886 */ /* 0x000fe20000880000 */
[----:B------:R-:W5:Y:S01]  /*04d0*/  @!UP1 S2UR UR10, SR_CgaCtaId ;  /* 0x00000000000a99c3 */ /* 0x000f620000008800 */
[----:B------:R-:W-:Y:S01]  /*04e0*/  VOTEU.ALL UP5, P1 ;  /* 0x00000000003f7886 */ /* 0x000fe200008a0000 */
[----:B------:R-:W-:-:S04]  /*04f0*/  SHF.R.S32.HI R3, RZ, 0x1f, R4 ;  /* 0x0000001fff037819 */ /* 0x000fc80000011404 */
[----:B------:R-:W-:-:S04]  /*0500*/  LEA.HI R3, R3, R4, RZ, 0x7 ;  /* 0x0000000403037211 */ /* 0x000fc800078f38ff */
[----:B------:R-:W-:-:S05]  /*0510*/  LOP3.LUT R3, R3, 0xffffff80, RZ, 0xc0, !PT ;  /* 0xffffff8003037812 */ /* 0x000fca00078ec0ff */
[----:B------:R-:W-:Y:S01]  /*0520*/  IMAD.IADD R3, R4, 0x1, -R3 ;  /* 0x0000000104037824 */ /* 0x000fe200078e0a03 */
[----:B-1----:R-:W-:Y:S02]  /*0530*/  @!UP0 ULEA UR8, UR7, UR6, 0x18 ;  /* 0x0000000607088291 */ /* 0x002fe4000f8ec03f */
[----:B------:R-:W-:-:S04]  /*0540*/  @!UP1 UIADD3 UR6, -UR11, 0x100000, URZ ;  /* 0x001000000b069890 */ /* 0x000fc8000fffe13f */
[----:B------:R-:W-:Y:S02]  /*0550*/  @!UP1 USHF.L.U32 UR7, UR6, 0xb, URZ ;  /* 0x0000000b06079899 */ /* 0x000fe4000800063f */
[----:B------:R-:W-:Y:S01]  /*0560*/  @!UP1 USHF.L.U32 UR6, UR6, 0x1, URZ ;  /* 0x0000000106069899 */ /* 0x000fe2000800063f */
[----:B------:R-:W-:Y:S01]  /*0570*/  VOTEU.ALL UP0, P0 ;  /* 0x00000000003f7886 */ /* 0x000fe20000000000 */
[----:B-----5:R-:W-:Y:S01]  /*0580*/  @!UP1 ULEA UR9, UR10, UR9, 0x18 ;  /* 0x000000090a099291 */ /* 0x020fe2000f8ec03f */
[----:B------:R-:W-:Y:S02]  /*0590*/  VOTEU.ALL UP1, P0 ;  /* 0x00000000003f7886 */ /* 0x000fe40000020000 */
[----:B------:R-:W-:Y:S01]  /*05a0*/  ULDC.64 UR10, c[0x0][0x598] ;  /* 0x00016600000a7ab9 */ /* 0x000fe20000000a00 */
[----:B------:R-:W-:Y:S01]  /*05b0*/  ISETP.NE.AND P0, PT, R0, 0x3, PT ;  /* 0x000000030000780c */ /* 0x000fe20003f05270 */
[----:B------:R-:W1:Y:S02]  /*05c0*/  FENCE.VIEW.ASYNC.S ;  /* 0x00000000000073c6 */ /* 0x000e640000000000 */
[----:B-1----:R1:W2:Y:S01]  /*05d0*/  @!UP0 SYNCS.EXCH.64 URZ, [UR8+0x80], UR4 ;  /* 0x00008004083f85b2 */ /* 0x0022a20008000100 */
[----:B------:R-:W-:-:S02]  /*05e0*/  ISETP.NE.U32.AND P1, PT, RZ, UR10, PT ;  /* 0x0000000aff007c0c */ /* 0x000fc4000bf25070 */
[----:B------:R-:W-:Y:S02]  /*05f0*/  ISETP.EQ.OR P0, PT, R0, RZ, !P0 ;  /* 0x000000ff0000720c */ /* 0x000fe40004702670 */
[----:B------:R-:W-:Y:S02]  /*0600*/  ISETP.NE.AND.EX P1, PT, RZ, UR11, PT, P1 ;  /* 0x0000000bff007c0c */ /* 0x000fe4000bf25310 */
[----:B------:R-:W-:-:S04]  /*0610*/  ISETP.EQ.AND P0, PT, R8, RZ, P0 ;  /* 0x000000ff0800720c */ /* 0x000fc80000702270 */
[----:B------:R-:W-:-:S04]  /*0620*/  SEL R16, RZ, 0x1, !P0 ;  /* 0x00000001ff107807 */ /* 0x000fc80004000000 */
[----:B------:R-:W-:Y:S01]  /*0630*/  SEL R16, R16, 0x2, P3 ;  /* 0x0000000210107807 */ /* 0x000fe20001800000 */
[----:B------:R1:W2:Y:S01]  /*0640*/  @!UP1 SYNCS.EXCH.64 URZ, [UR8+0x88], UR4 ;  /* 0x00008804083f95b2 */ /* 0x0002a20008000100 */
[----:B------:R-:W-:Y:S01]  /*0650*/  NOP ;  /* 0x0000000000007918 */ /* 0x000fe20000000000 */
[----:B------:R1:W2:Y:S01]  /*0660*/  @!UP2 SYNCS.EXCH.64 URZ, [UR9+0x60], UR6 ;  /* 0x00006006093fa5b2 */ /* 0x0002a20008000100 */
[----:B------:R1:W2:Y:S01]  /*0670*/  @!UP3 SYNCS.EXCH.64 URZ, [UR9+0x68], UR6 ;  /* 0x00006806093fb5b2 */ /* 0x0002a20008000100 */
[----:B------:R1:W2:Y:S01]  /*0680*/  @!UP4 SYNCS.EXCH.64 URZ, [UR9+0x70], UR6 ;  /* 0x00007006093fc5b2 */ /* 0x0002a20008000100 */
[----:B------:R1:W2:Y:S01]  /*0690*/  @!UP5 SYNCS.EXCH.64 URZ, [UR9+0x78], UR6 ;  /* 0x00007806093fd5b2 */ /* 0x0002a20008000100 */
[----:B------:R-:W-:Y:S01]  /*06a0*/  NOP ;  /* 0x0000000000007918 */ /* 0x000fe20000000000 */
[----:B--234-:R-:W-:Y:S06]  /*06b0*/  BAR.SYNC.DEFER_BLOCKING 0x0 ;  /* 0x0000000000007b1d */ /* 0x01cfec0000010000 */
[----:B01----:R-:W-:Y:S05]  /*06c0*/  @!P1 BRA `(.L_x_3) ;  /* 0x00000000001c9947 */ /* 0x003fea0003800000 */
[----:B------:R-:W0:Y:S02]  /*06d0*/  LDC.64 R6, c[0x0][0x598] ;  /* 0x00016600ff067b82 */ /* 0x000e240000000a00 */
[----:B0-----:R-:W2:Y:S02]  /*06e0*/  LDG.E.64 R6, desc[UR36][R6.64] ;  /* 0x0000002406067981 */ /* 0x001ea4000c1e1b00 */
[----:B--2---:R-:W-:-:S04]  /*06f0*/  ISETP.NE.U32.AND P0, PT, R6, RZ, PT ;  /* 0x000000ff0600720c */ /* 0x004fc80003f05070 */
[----:B------:R-:W-:-:S13]  /*0700*/  ISETP.NE.AND.EX P0, PT, R7, RZ, PT, P0 ;  /* 0x000000ff0700720c */ /* 0x000fda0003f05300 */
[----:B------:R-:W-:Y:S05]  /*0710*/  @!P0 BRA `(.L_x_3) ;  /* 0x0000000000088947 */ /* 0x000fea0003800000 */
[----:B------:R1:W5:Y:S01]  /*0720*/  LD.E R153, desc[UR36][R6.64] ;  /* 0x0000002406997980 */ /* 0x000362000c101900 */
[----:B------:R-:W-:Y:S05]  /*0730*/  BRA `(.L_x_4) ;  /* 0x0000000000247947 */ /* 0x000fea0003800000 */
.L_x_3:
[----:B------:R-:W-:Y:S02]  /*0740*/  ULDC.64 UR4, c[0x0][0x588] ;  /* 0x0001620000047ab9 */ /* 0x000fe40000000a00 */
[----:B------:R-:W-:-:S04]  /*0750*/  ISETP.NE.U32.AND P0, PT, RZ, UR4, PT ;  /* 0x00000004ff007c0c */ /* 0x000fc8000bf05070 */
[----:B------:R-:W-:-:S13]  /*0760*/  ISETP.NE.AND.EX P0, PT, RZ, UR5, PT, P0 ;  /* 0x00000005ff007c0c */ /* 0x000fda000bf05300 */
[----:B------:R-:W-:Y:S05]  /*0770*/  @!P0 BRA `(.L_x_5) ;  /* 0x00000000000c8947 */ /* 0x000fea0003800000 */
[----:B------:R-:W0:Y:S02]  /*0780*/  LDC.64 R6, c[0x0][0x588] ;  /* 0x00016200ff067b82 */ /* 0x000e240000000a00 */
[----:B0-----:R0:W5:Y:S01]  /*0790*/  LDG.E R153, desc[UR36][R6.64] ;  /* 0x0000002406997981 */ /* 0x001162000c1e1900 */
[----:B------:R-:W-:Y:S05]  /*07a0*/  BRA `(.L_x_4) ;  /* 0x0000000000087947 */ /* 0x000fea0003800000 */
.L_x_5:
[----:B------:R-:W-:Y:S02]  /*07b0*/  ULDC UR4, c[0x0][0x580] ;  /* 0x0001600000047ab9 */ /* 0x000fe40000000800 */
[----:B------:R-:W-:-:S07]  /*07c0*/  IMAD.U32 R153, RZ, RZ, UR4 ;  /* 0x00000004ff997e24 */ /* 0x000fce000f8e00ff */
.L_x_4:
[----:B------:R-:W-:Y:S02]  /*07d0*/  ULDC.64 UR4, c[0x0][0x5a0] ;  /* 0x0001680000047ab9 */ /* 0x000fe40000000a00 */
[----:B------:R-:W-:-:S04]  /*07e0*/  ISETP.NE.U32.AND P0, PT, RZ, UR4, PT ;  /* 0x00000004ff007c0c */ /* 0x000fc8000bf05070 */
[----:B------:R-:W-:-:S13]  /*07f0*/  ISETP.NE.AND.EX P0, PT, RZ, UR5, PT, P0 ;  /* 0x00000005ff007c0c */ /* 0x000fda000bf05300 */
[----:B------:R-:W-:Y:S05]  /*0800*/  @!P0 BRA `(.L_x_6) ;  /* 0x00000000001c8947 */ /* 0x000fea0003800000 */
[----:B01----:R-:W0:Y:S02]  /*0810*/  LDC.64 R6, c[0x0][0x5a0] ;  /* 0x00016800ff067b82 */ /* 0x003e240000000a00 */
[----:B0-----:R-:W2:Y:S02]  /*0820*/  LDG.E.64 R6, desc[UR36][R6.64] ;  /* 0x0000002406067981 */ /* 0x001ea4000c1e1b00 */
[----:B--2---:R-:W-:-:S04]  /*0830*/  ISETP.NE.U32.AND P0, PT, R6, RZ, PT ;  /* 0x000000ff0600720c */ /* 0x004fc80003f05070 */
[----:B------:R-:W-:-:S13]  /*0840*/  ISETP.NE.AND.EX P0, PT, R7, RZ, PT, P0 ;  /* 0x000000ff0700720c */ /* 0x000fda0003f05300 */
[----:B------:R-:W-:Y:S05]  /*0850*/  @!P0 BRA `(.L_x_6) ;  /* 0x0000000000088947 */ /* 0x000fea0003800000 */
[----:B------:R3:W5:Y:S01]  /*0860*/  LD.E R152, desc[UR36][R6.64] ;  /* 0x0000002406987980 */ /* 0x000762000c101900 */
[----:B------:R-:W-:Y:S05]  /*0870*/  BRA `(.L_x_7) ;  /* 0x0000000000247947 */ /* 0x000fea0003800000 */
.L_x_6:
[----:B------:R-:W-:Y:S02]  /*0880*/  ULDC.64 UR4, c[0x0][0x590] ;  /* 0x0001640000047ab9 */ /* 0x000fe40000000a00 */
[----:B------:R-:W-:-:S04]  /*0890*/  ISETP.NE.U32.AND P0, PT, RZ, UR4, PT ;  /* 0x00000004ff007c0c */ /* 0x000fc8000bf05070 */
[----:B------:R-:W-:-:S13]  /*08a0*/  ISETP.NE.AND.EX P0, PT, RZ, UR5, PT, P0 ;  /* 0x00000005ff007c0c */ /* 0x000fda000bf05300 */
[----:B------:R-:W-:Y:S05]  /*08b0*/  @!P0 BRA `(.L_x_8) ;  /* 0x00000000000c8947 */ /* 0x000fea0003800000 */
[----:B01----:R-:W0:Y:S02]  /*08c0*/  LDC.64 R6, c[0x0][0x590] ;  /* 0x00016400ff067b82 */ /* 0x003e240000000a00 */
[----:B0-----:R2:W5:Y:S01]  /*08d0*/  LDG.E R152, desc[UR36][R6.64] ;  /* 0x0000002406987981 */ /* 0x001562000c1e1900 */
[----:B------:R-:W-:Y:S05]  /*08e0*/  BRA `(.L_x_7) ;  /* 0x0000000000087947 */ /* 0x000fea0003800000 */
.L_x_8:
[----:B------:R-:W-:Y:S02]  /*08f0*/  ULDC UR4, c[0x0][0x584] ;  /* 0x0001610000047ab9 */ /* 0x000fe40000000800 */
[----:B------:R-:W-:-:S07]  /*0900*/  IMAD.U32 R152, RZ, RZ, UR4 ;  /* 0x00000004ff987e24 */ /* 0x000fce000f8e00ff */
.L_x_7:
[----:B------:R-:W4:Y:S01]  /*0910*/  LDC R2, c[0x0][0x65c] ;  /* 0x00019700ff027b82 */ /* 0x000f220000000800 */
[----:B------:R-:W4:Y:S01]  /*0920*/  S2R R14, SR_CTAID.Y ;  /* 0x00000000000e7919 */ /* 0x000f220000002600 */
[----:B------:R-:W-:Y:S01]  /*0930*/  ULDC UR6, c[0x0][0x28c] ;  /* 0x0000a30000067ab9 */ /* 0x000fe20000000800 */
[----:B------:R-:W-:Y:S01]  /*0940*/  ISETP.NE.AND P0, PT, R8, 0x2, PT ;  /* 0x000000020800780c */ /* 0x000fe20003f05270 */
[----:B------:R-:W-:Y:S01]  /*0950*/  UIADD3 UR6, UR6, 0x7f, URZ ;  /* 0x0000007f06067890 */ /* 0x000fe2000fffe03f */
[----:B0123--:R-:W0:Y:S01]  /*0960*/  S2R R6, SR_CTAID.X ;  /* 0x0000000000067919 */ /* 0x00fe220000002500 */
[----:B------:R-:W-:Y:S01]  /*0970*/  IMAD.MOV.U32 R7, RZ, RZ, RZ ;  /* 0x000000ffff077224 */ /* 0x000fe200078e00ff */
[----:B------:R-:W-:Y:S01]  /*0980*/  UMOV UR38, URZ ;  /* 0x0000003f00267c82 */ /* 0x000fe20008000000 */
[----:B------:R-:W-:Y:S01]  /*0990*/  USHF.R.S32.HI UR7, URZ, 0x1f, UR6 ;  /* 0x0000001f3f077899 */ /* 0x000fe20008011406 */
[----:B------:R-:W-:Y:S01]  /*09a0*/  UMOV UR39, URZ ;  /* 0x0000003f00277c82 */ /* 0x000fe20008000000 */
[----:B------:R-:W-:-:S02]  /*09b0*/  ULDC.64 UR8, c[0x0][0x650] ;  /* 0x0001940000087ab9 */ /* 0x000fc40000000a00 */
[----:B------:R-:W-:-:S04]  /*09c0*/  ULEA.HI UR7, UR7, UR6, URZ, 0x7 ;  /* 0x0000000607077291 */ /* 0x000fc8000f8f383f */
[----:B------:R-:W-:Y:S01]  /*09d0*/  USHF.R.S32.HI UR40, URZ, 0x7, UR7 ;  /* 0x000000073f287899 */ /* 0x000fe20008011407 */
[----:B----4-:R-:W-:-:S13]  /*09e0*/  ISETP.NE.AND P1, PT, R2, 0x1, PT ;  /* 0x000000010200780c */ /* 0x010fda0003f25270 */
[----:B------:R-:W0:Y:S01]  /*09f0*/  @P1 LDC R19, c[0x0][0x10] ;  /* 0x00000400ff131b82 */ /* 0x000e220000000800 */
[----:B------:R-:W-:Y:S02]  /*0a00*/  @P1 IMAD.MOV.U32 R8, RZ, RZ, R14 ;  /* 0x000000ffff081224 */ /* 0x000fe400078e000e */
[----:B------:R-:W-:Y:S02]  /*0a10*/  @P1 IMAD.MOV.U32 R9, RZ, RZ, RZ ;  /* 0x000000ffff091224 */ /* 0x000fe400078e00ff */
[----:B------:R-:W-:-:S03]  /*0a20*/  @P1 IMAD.MOV.U32 R17, RZ, RZ, RZ ;  /* 0x000000ffff111224 */ /* 0x000fc600078e00ff */
[----:B------:R-:W1:Y:S01]  /*0a30*/  @!P1 LDC R11, c[0x0][0xc] ;  /* 0x00000300ff0b9b82 */ /* 0x000e620000000800 */
[----:B------:R-:W-:Y:S01]  /*0a40*/  ULDC UR4, c[0x0][0xc] ;  /* 0x0000030000047ab9 */ /* 0x000fe20000000800 */
[----:B------:R-:W-:Y:S02]  /*0a50*/  ULDC UR5, c[0x0][0x10] ;  /* 0x0000040000057ab9 */ /* 0x000fe40000000800 */
[----:B------:R-:W-:-:S04]  /*0a60*/  UIMAD.WIDE.U32 UR4, UR4, UR5, URZ ;  /* 0x00000005040472a5 */ /* 0x000fc8000f8e003f */
[----:B------:R-:W2:Y:S01]  /*0a70*/  LDC R2, c[0x0][0x14] ;  /* 0x00000500ff027b82 */ /* 0x000ea20000000800 */
[----:B0-----:R-:W-:-:S04]  /*0a80*/  @P1 IMAD.WIDE.U32 R18, R6, R19, R8 ;  /* 0x0000001306121225 */ /* 0x001fc800078e0008 */
[----:B------:R-:W-:Y:S02]  /*0a90*/  @P1 IMAD.IADD R17, R19, 0x1, R17 ;  /* 0x0000000113111824 */ /* 0x000fe400078e0211 */
[----:B-1----:R-:W-:-:S04]  /*0aa0*/  @!P1 IMAD.WIDE.U32 R8, R11, R14, R6 ;  /* 0x0000000e0b089225 */ /* 0x002fc800078e0006 */
[----:B------:R-:W-:Y:S02]  /*0ab0*/  @!P1 IMAD.MOV.U32 R18, RZ, RZ, R8 ;  /* 0x000000ffff129224 */ /* 0x000fe400078e0008 */
[----:B------:R-:W-:Y:S02]  /*0ac0*/  @!P1 IMAD.MOV.U32 R17, RZ, RZ, R9 ;  /* 0x000000ffff119224 */ /* 0x000fe400078e0009 */
[----:B--2---:R-:W-:-:S04]  /*0ad0*/  IMAD.WIDE.U32 R12, R2, UR4, RZ ;  /* 0x00000004020c7c25 */ /* 0x004fc8000f8e00ff */
[----:B------:R-:W-:Y:S01]  /*0ae0*/  IMAD R23, R2, UR5, RZ ;  /* 0x0000000502177c24 */ /* 0x000fe2000f8e02ff */
[----:B------:R0:W-:Y:S03]  /*0af0*/  STL.64 [R1], R12 ;  /* 0x0000000c01007387 */ /* 0x0001e60000100a00 */
[----:B------:R-:W-:Y:S01]  /*0b00*/  IMAD.IADD R23, R13, 0x1, R23 ;  /* 0x000000010d177824 */ /* 0x000fe200078e0217 */
[----:B------:R-:W-:Y:S06]  /*0b10*/  @P0 BRA `(.L_x_9) ;  /* 0x0000000000200947 */ /* 0x000fec0003800000 */
[----:B------:R-:W-:Y:S01]  /*0b20*/  UISETP.GE.U32.AND UP0, UPT, UR40, 0x5, UPT ;  /* 0x000000052800788c */ /* 0x000fe2000bf06070 */
[----:B------:R-:W-:Y:S01]  /*0b30*/  IADD3 R18, P0, R18, R12, RZ ;  /* 0x0000000c12127210 */ /* 0x000fe20007f1e0ff */
[----:B------:R-:W-:Y:S01]  /*0b40*/  UIMAD.WIDE.U32 UR4, UR40, -0x33333333, URZ ;  /* 0xcccccccd280478a5 */ /* 0x000fe2000f8e003f */
[----:B------:R-:W-:-:S03]  /*0b50*/  UMOV UR39, URZ ;  /* 0x0000003f00277c82 */ /* 0x000fc60008000000 */
[----:B------:R-:W-:Y:S01]  /*0b60*/  USHF.R.U32.HI UR4, URZ, 0x2, UR5 ;  /* 0x000000023f047899 */ /* 0x000fe20008011605 */
[----:B------:R-:W-:-:S03]  /*0b70*/  IMAD.X R17, R23, 0x1, R17, P0 ;  /* 0x0000000117117824 */ /* 0x000fc600000e0611 */
[----:B------:R-:W-:Y:S02]  /*0b80*/  UIMAD UR38, UR4, -0x5, UR40 ;  /* 0xfffffffb042678a4 */ /* 0x000fe4000f8e0228 */
[----:B------:R-:W-:-:S12]  /*0b90*/  @UP0 ULOP3.LUT UR39, UR4, 0x1, URZ, 0xc0, !UPT ;  /* 0x0000000104270892 */ /* 0x000fd8000f8ec03f */
.L_x_9:
[----:B------:R-:W-:Y:S01]  /*0ba0*/  ISETP.GE.U32.AND P0, PT, R18, UR8, PT ;  /* 0x0000000812007c0c */ /* 0x000fe2000bf06070 */
[----:B------:R-:W-:Y:S01]  /*0bb0*/  IMAD.MOV.U32 R19, RZ, RZ, -0x1 ;  /* 0xffffffffff137424 */ /* 0x000fe200078e00ff */
[----:B------:R-:W-:Y:S01]  /*0bc0*/  PRMT R8, RZ, 0x7610, R8 ;  /* 0x00007610ff087816 */ /* 0x000fe20000000008 */
[----:B------:R-:W-:Y:S01]  /*0bd0*/  IMAD.MOV.U32 R22, RZ, RZ, -0x1 ;  /* 0xffffffffff167424 */ /* 0x000fe200078e00ff */
[----:B------:R-:W-:Y:S01]  /*0be0*/  ISETP.GE.U32.AND.EX P0, PT, R17, UR9, PT, P0 ;  /* 0x0000000911007c0c */ /* 0x000fe2000bf06100 */
[----:B------:R-:W-:-:S12]  /*0bf0*/  IMAD.MOV.U32 R2, RZ, RZ, -0x1 ;  /* 0xffffffffff027424 */ /* 0x000fd800078e00ff */
[----:B------:R-:W-:Y:S05]  /*0c00*/  @P0 BRA `(.L_x_10) ;  /* 0x00000004005c0947 */ /* 0x000fea0003800000 */
[----:B------:R-:W1:Y:S01]  /*0c10*/  LDC.64 R20, c[0x0][0x628] ;  /* 0x00018a00ff147b82 */ /* 0x000e620000000a00 */
[----:B------:R-:W-:Y:S02]  /*0c20*/  IMAD.MOV.U32 R8, RZ, RZ, R18 ;  /* 0x000000ffff087224 */ /* 0x000fe400078e0012 */
[----:B------:R-:W-:-:S05]  /*0c30*/  IMAD.MOV.U32 R9, RZ, RZ, R17 ;  /* 0x000000ffff097224 */ /* 0x000fca00078e0011 */
[----:B------:R-:W2:Y:S08]  /*0c40*/  LDC R2, c[0x0][0x630] ;  /* 0x00018c00ff027b82 */ /* 0x000eb00000000800 */
[----:B------:R-:W3:Y:S01]  /*0c50*/  LDC.64 R24, c[0x0][0x620] ;  /* 0x00018800ff187b82 */ /* 0x000ee20000000a00 */
[----:B-1----:R-:W-:-:S04]  /*0c60*/  ISETP.NE.U32.AND P0, PT, R20, RZ, PT ;  /* 0x000000ff1400720c */ /* 0x002fc80003f05070 */
[----:B------:R-:W-:-:S13]  /*0c70*/  ISETP.NE.AND.EX P0, PT, R21, RZ, PT, P0 ;  /* 0x000000ff1500720c */ /* 0x000fda0003f05300 */
[----:B--23--:R-:W-:Y:S05]  /*0c80*/  @!P0 BRA `(.L_x_11) ;  /* 0x0000000000288947 */ /* 0x00cfea0003800000 */
[----:B0-----:R-:W0:Y:S02]  /*0c90*/  LDC R13, c[0x0][0x634] ;  /* 0x00018d00ff0d7b82 */ /* 0x001e240000000800 */
[----:B0-----:R-:W-:-:S05]  /*0ca0*/  IADD3 R13, P0, R18, R13, RZ ;  /* 0x0000000d120d7210 */ /* 0x001fca0007f1e0ff */
[----:B------:R-:W-:-:S04]  /*0cb0*/  IMAD.X R15, RZ, RZ, R17, P0 ;  /* 0x000000ffff0f7224 */ /* 0x000fc800000e0611 */
[----:B------:R-:W-:-:S04]  /*0cc0*/  IMAD.WIDE.U32 R8, R15, R20, RZ ;  /* 0x000000140f087225 */ /* 0x000fc800078e00ff */
[----:B------:R-:W-:-:S04]  /*0cd0*/  IMAD.WIDE.U32 R10, P0, R13, R21, R8 ;  /* 0x000000150d0a7225 */ /* 0x000fc80007800008 */
[----:B------:R-:W-:-:S04]  /*0ce0*/  IMAD.WIDE.U32 R8, R13, R20, RZ ;  /* 0x000000140d087225 */ /* 0x000fc800078e00ff */
[----:B------:R-:W-:Y:S01]  /*0cf0*/  IMAD.X R13, RZ, RZ, RZ, P0 ;  /* 0x000000ffff0d7224 */ /* 0x000fe200000e06ff */
[----:B------:R-:W-:Y:S01]  /*0d00*/  IADD3 RZ, P0, R9, R10, RZ ;  /* 0x0000000a09ff7210 */ /* 0x000fe20007f1e0ff */
[----:B------:R-:W-:-:S04]  /*0d10*/  IMAD.MOV.U32 R12, RZ, RZ, R11 ;  /* 0x000000ffff0c7224 */ /* 0x000fc800078e000b */
[----:B------:R-:W-:-:S08]  /*0d20*/  IMAD.WIDE.U32.X R8, R15, R21, R12, P0 ;  /* 0x000000150f087225 */ /* 0x000fd000000e040c */
.L_x_11:
[-CC-:B------:R-:W-:Y:S01]  /*0d30*/  SHF.R.U64 R31, R8, R2.reuse, R9.reuse ;  /* 0x00000002081f7219 */ /* 0x180fe20000001209 */
[----:B0-----:R-:W0:Y:S01]  /*0d40*/  LDC R12, c[0x0][0x618] ;  /* 0x00018600ff0c7b82 */ /* 0x001e220000000800 */
[----:B------:R-:W-:Y:S01]  /*0d50*/  SHF.R.U32.HI R7, RZ, R2, R9 ;  /* 0x00000002ff077219 */ /* 0x000fe20000011609 */
[----:B------:R-:W-:Y:S01]  /*0d60*/  ULDC UR4, c[0x0][0x150] ;  /* 0x0000540000047ab9 */ /* 0x000fe20000000800 */
[----:B------:R-:W-:Y:S01]  /*0d70*/  IADD3 R11, P0, RZ, -R31, RZ ;  /* 0x8000001fff0b7210 */ /* 0x000fe20007f1e0ff */
[----:B------:R-:W-:Y:S01]  /*0d80*/  IMAD.MOV.U32 R19, RZ, RZ, R17 ;  /* 0x000000ffff137224 */ /* 0x000fe200078e0011 */
[----:B------:R-:W-:-:S03]  /*0d90*/  I2FP.F32.U32 R2, R6 ;  /* 0x0000000600027245 */ /* 0x000fc60000201000 */
[----:B------:R-:W1:Y:S01]  /*0da0*/  LDC.64 R26, c[0x0][0x640] ;  /* 0x00019000ff1a7b82 */ /* 0x000e620000000a00 */
[----:B------:R-:W-:Y:S02]  /*0db0*/  IMAD.X R13, RZ, RZ, ~R7, P0 ;  /* 0x000000ffff0d7224 */ /* 0x000fe400000e0e07 */
[----:B------:R-:W-:Y:S01]  /*0dc0*/  FMUL R2, R2, UR4 ;  /* 0x0000000402027c20 */ /* 0x000fe20008400000 */
[----:B------:R-:W-:Y:S01]  /*0dd0*/  IMAD.WIDE.U32 R8, R11, R24, R18 ;  /* 0x000000180b087225 */ /* 0x000fe200078e0012 */
[----:B------:R-:W-:-:S03]  /*0de0*/  ULDC UR4, c[0x0][0x154] ;  /* 0x0000550000047ab9 */ /* 0x000fc60000000800 */
[----:B------:R-:W-:Y:S01]  /*0df0*/  IMAD R10, R13, R24, RZ ;  /* 0x000000180d0a7224 */ /* 0x000fe200078e02ff */
[----:B------:R-:W2:Y:S01]  /*0e00*/  LDC R7, c[0x0][0x144] ;  /* 0x00005100ff077b82 */ /* 0x000ea20000000800 */
[----:B------:R-:W3:Y:S02]  /*0e10*/  F2I.U32.TRUNC.NTZ R2, R2 ;  /* 0x0000000200027305 */ /* 0x000ee4000020f000 */
[----:B------:R-:W-:-:S04]  /*0e20*/  IMAD R11, R11, R25, R10 ;  /* 0x000000190b0b7224 */ /* 0x000fc800078e020a */
[----:B------:R-:W-:Y:S01]  /*0e30*/  IMAD.IADD R9, R9, 0x1, R11 ;  /* 0x0000000109097824 */ /* 0x000fe200078e020b */
[----:B------:R-:W4:Y:S01]  /*0e40*/  LDC R22, c[0x0][0x608] ;  /* 0x00018200ff167b82 */ /* 0x000f220000000800 */
[----:B------:R-:W-:-:S03]  /*0e50*/  IMAD.MOV.U32 R11, RZ, RZ, -0x1 ;  /* 0xffffffffff0b7424 */ /* 0x000fc600078e00ff */
[--C-:B0-----:R-:W-:Y:S02]  /*0e60*/  SHF.R.U64 R20, R8, R12, R9.reuse ;  /* 0x0000000c08147219 */ /* 0x101fe40000001209 */
[----:B------:R-:W-:Y:S02]  /*0e70*/  I2FP.F32.U32 R8, R14 ;  /* 0x0000000e00087245 */ /* 0x000fe40000201000 */
[----:B------:R-:W0:Y:S01]  /*0e80*/  LDC R24, c[0x0][0x658] ;  /* 0x00019600ff187b82 */ /* 0x000e220000000800 */
[----:B-1----:R-:W-:Y:S01]  /*0e90*/  ISETP.NE.U32.AND P0, PT, R26, RZ, PT ;  /* 0x000000ff1a00720c */ /* 0x002fe20003f05070 */
[----:B---3--:R-:W-:Y:S02]  /*0ea0*/  IMAD.MOV R10, RZ, RZ, -R2 ;  /* 0x000000ffff0a7224 */ /* 0x008fe400078e0a02 */
[----:B------:R-:W-:Y:S01]  /*0eb0*/  FMUL R8, R8, UR4 ;  /* 0x0000000408087c20 */ /* 0x000fe20008400000 */
[----:B------:R-:W-:Y:S02]  /*0ec0*/  SHF.R.U32.HI R9, RZ, R12, R9 ;  /* 0x0000000cff097219 */ /* 0x000fe40000011609 */
[----:B------:R-:W-:Y:S01]  /*0ed0*/  ISETP.NE.AND.EX P0, PT, R27, RZ, PT, P0 ;  /* 0x000000ff1b00720c */ /* 0x000fe20003f05300 */
[----:B------:R1:W3:Y:S01]  /*0ee0*/  F2I.U32.TRUNC.NTZ R15, R8 ;  /* 0x00000008000f7305 */ /* 0x0002e2000020f000 */
[----:B------:R-:W1:Y:S01]  /*0ef0*/  LDC R19, c[0x0][0x148] ;  /* 0x00005200ff137b82 */ /* 0x000e620000000800 */
[----:B--2---:R-:W-:-:S07]  /*0f00*/  IMAD R2, R7, R10, R6 ;  /* 0x0000000a07027224 */ /* 0x004fce00078e0206 */
[----:B------:R-:W2:Y:S01]  /*0f10*/  LDC R25, c[0x0][0x600] ;  /* 0x00018000ff197b82 */ /* 0x000ea20000000800 */
[-CC-:B----4-:R-:W-:Y:S02]  /*0f20*/  SHF.R.U64 R32, R20, R22.reuse, R9.reuse ;  /* 0x0000001614207219 */ /* 0x190fe40000001209 */
[----:B------:R-:W-:Y:S01]  /*0f30*/  SHF.R.U32.HI R7, RZ, R22, R9 ;  /* 0x00000016ff077219 */ /* 0x000fe20000011609 */
[----:B------:R-:W-:-:S04]  /*0f40*/  IMAD.MOV.U32 R9, RZ, RZ, 0x1 ;  /* 0x00000001ff097424 */ /* 0x000fc800078e00ff */
[----:B------:R-:W4:Y:S01]  /*0f50*/  LDC R28, c[0x0][0x648] ;  /* 0x00019200ff1c7b82 */ /* 0x000f220000000800 */
[-C--:B0-----:R-:W-:Y:S02]  /*0f60*/  SHF.L.U32 R6, R11, R24.reuse, RZ ;  /* 0x000000180b067219 */ /* 0x081fe400000006ff */
[--C-:B------:R-:W-:Y:S02]  /*0f70*/  SHF.R.U64 R22, R32, R24, R7.reuse ;  /* 0x0000001820167219 */ /* 0x100fe40000001207 */
[----:B------:R-:W-:Y:S02]  /*0f80*/  LOP3.LUT R13, RZ, R6, RZ, 0x33, !PT ;  /* 0x00000006ff0d7212 */ /* 0x000fe400078e33ff */
[-C--:B------:R-:W-:Y:S01]  /*0f90*/  SHF.R.U32.HI R7, RZ, R24.reuse, R7 ;  /* 0x00000018ff077219 */ /* 0x080fe20000011607 */
[----:B------:R-:W0:Y:S01]  /*0fa0*/  LDC R29, c[0x0][0x638] ;  /* 0x00018e00ff1d7b82 */ /* 0x000e220000000800 */
[----:B------:R-:W-:Y:S01]  /*0fb0*/  SHF.L.U32 R12, R9, R24, RZ ;  /* 0x00000018090c7219 */ /* 0x000fe200000006ff */
[----:B------:R-:W-:-:S06]  /*0fc0*/  IMAD.MOV.U32 R6, RZ, RZ, R22 ;  /* 0x000000ffff067224 */ /* 0x000fcc00078e0016 */
[----:B------:R-:W0:Y:S01]  /*0fd0*/  LDC R30, c[0x0][0x610] ;  /* 0x00018400ff1e7b82 */ /* 0x000e220000000800 */
[----:B-1-3--:R-:W-:Y:S05]  /*0fe0*/  @!P0 BRA `(.L_x_12) ;  /* 0x0000000000288947 */ /* 0x00afea0003800000 */
[----:B------:R-:W1:Y:S02]  /*0ff0*/  LDC R11, c[0x0][0x64c] ;  /* 0x00019300ff0b7b82 */ /* 0x000e640000000800 */
[----:B-1----:R-:W-:-:S05]  /*1000*/  IADD3 R11, P0, R22, R11, RZ ;  /* 0x0000000b160b7210 */ /* 0x002fca0007f1e0ff */
        /* <DEDUP_REMOVED lines=8> */
.L_x_12:
[----:B----4-:R-:W-:Y:S01]  /*1090*/  SHF.R.U64 R6, R6, R28, R7 ;  /* 0x0000001c06067219 */ /* 0x010fe20000001207 */
[----:B--2---:R-:W-:Y:S01]  /*10a0*/  VIADD R7, R25, 0xffffffff ;  /* 0xffffffff19077836 */ /* 0x004fe20000000000 */
[----:B------:R-:W-:Y:S01]  /*10b0*/  LOP3.LUT R13, R32, R13, RZ, 0xc0, !PT ;  /* 0x0000000d200d7212 */ /* 0x000fe200078ec0ff */
[----:B------:R-:W-:Y:S02]  /*10c0*/  IMAD.MOV R15, RZ, RZ, -R15 ;  /* 0x000000ffff0f7224 */ /* 0x000fe400078e0a0f */
[----:B------:R-:W-:Y:S01]  /*10d0*/  IMAD.MOV R8, RZ, RZ, -R6 ;  /* 0x000000ffff087224 */ /* 0x000fe200078e0a06 */
[----:B------:R-:W-:Y:S01]  /*10e0*/  LOP3.LUT R7, R20, R7, RZ, 0xc0, !PT ;  /* 0x0000000714077212 */ /* 0x000fe200078ec0ff */
[----:B------:R-:W-:Y:S02]  /*10f0*/  IMAD R13, R12, R6, R13 ;  /* 0x000000060c0d7224 */ /* 0x000fe400078e020d */
[----:B------:R-:W-:Y:S02]  /*1100*/  @P1 IMAD R2, R19, R15, R14 ;  /* 0x0000000f13021224 */ /* 0x000fe400078e020e */
[----:B0-----:R-:W-:-:S02]  /*1110*/  IMAD R6, R8, R29, R22 ;  /* 0x0000001d08067224 */ /* 0x001fc400078e0216 */
[----:B------:R-:W-:Y:S02]  /*1120*/  IMAD R2, R13, R30, R2 ;  /* 0x0000001e0d027224 */ /* 0x000fe400078e0202 */
[----:B------:R-:W-:Y:S02]  /*1130*/  IMAD R19, R6, R25, R7 ;  /* 0x0000001906137224 */ /* 0x000fe400078e0207 */
[----:B------:R-:W-:-:S03]  /*1140*/  IMAD.MOV.U32 R8, RZ, RZ, 0x1 ;  /* 0x00000001ff087424 */ /* 0x000fc600078e00ff */
[----:B------:R-:W-:Y:S02]  /*1150*/  SEL R22, R19, R2, !P1 ;  /* 0x0000000213167207 */ /* 0x000fe40004800000 */
[----:B------:R-:W-:Y:S01]  /*1160*/  SEL R19, R2, R19, !P1 ;  /* 0x0000001302137207 */ /* 0x000fe20004800000 */
[----:B------:R-:W-:-:S07]  /*1170*/  IMAD.MOV.U32 R2, RZ, RZ, R31 ;  /* 0x000000ffff027224 */ /* 0x000fce00078e001f */
.L_x_10:
[----:B------:R-:W-:Y:S05]  /*1180*/  @!P2 BRA `(.L_x_13) ;  /* 0x000000940084a947 */ /* 0x000fea0003800000 */
[----:B------:R-:W-:-:S13]  /*1190*/  ISETP.GT.U32.AND P0, PT, R33, 0x1, PT ;  /* 0x000000012100780c */ /* 0x000fda0003f04070 */
[----:B------:R-:W-:Y:S05]  /*11a0*/  @P0 EXIT ;  /* 0x000000000000094d */ /* 0x000fea0003800000 */
.L_x_14:
[----:B------:R-:W-:-:S08]  /*11b0*/  NOP ;  /* 0x0000000000007918 */ /* 0x000fd00000000000 */
[----:B------:R-:W1:Y:S02]  /*11c0*/  USETMAXREG.TRY_ALLOC.CTAPOOL UP0, 0xe8 ;  /* 0x000000e8000079c8 */ /* 0x000e640008000600 */
[----:B-1----:R-:W-:-:S13]  /*11d0*/  PLOP3.LUT P0, PT, PT, PT, UP0, 0x80, 0x0 ;  /* 0x000000000000781c */ /* 0x002fda0003f0f008 */
[----:B------:R-:W-:Y:S05]  /*11e0*/  @!P0 BRA `(.L_x_14) ;  /* 0xfffffffc00f08947 */ /* 0x000fea000383ffff */
[----:B------:R-:W-:-:S13]  /*11f0*/  LOP3.LUT P0, RZ, R8, 0xff, RZ, 0xc0, !PT ;  /* 0x000000ff08ff7812 */ /* 0x000fda000780c0ff */
[----:B------:R-:W-:Y:S05]  /*1200*/  @!P0 EXIT ;  /* 0x000000000000894d */ /* 0x000fea0003800000 */
[----:B------:R-:W1:Y:S01]  /*1210*/  S2UR UR4, SR_CgaCtaId ;  /* 0x00000000000479c3 */ /* 0x000e620000008800 */
[----:B------:R-:W-:Y:S01]  /*1220*/  VIADD R6, R5, 0xffffffff ;  /* 0xffffffff05067836 */ /* 0x000fe20000000000 */
[----:B------:R-:W-:Y:S01]  /*1230*/  SHF.R.S32.HI R0, RZ, 0x1f, R3 ;  /* 0x0000001fff007819 */ /* 0x000fe20000011403 */
[----:B------:R-:W-:Y:S01]  /*1240*/  UMOV UR41, 0x400 ;  /* 0x0000040000297882 */ /* 0x000fe20000000000 */
[----:B------:R-:W-:Y:S01]  /*1250*/  UISETP.LT.AND UP0, UPT, UR40, 0x1, UPT ;  /* 0x000000012800788c */ /* 0x000fe2000bf01270 */
[----:B------:R-:W-:Y:S01]  /*1260*/  LOP3.LUT R172, R16, 0x1, RZ, 0xfc, !PT ;  /* 0x0000000110ac7812 */ /* 0x000fe200078efcff */
[----:B------:R-:W-:Y:S01]  /*1270*/  USHF.L.U32 UR44, UR40, 0x1, URZ ;  /* 0x00000001282c7899 */ /* 0x000fe2000800063f */
[----:B------:R-:W-:Y:S01]  /*1280*/  R2UR UR42, R6 ;  /* 0x00000000062a72ca */ /* 0x000fe200000e0000 */
[----:B------:R-:W-:Y:S01]  /*1290*/  USEL UR43, UR40, 0x1, UP0 ;  /* 0x00000001282b7887 */ /* 0x000fe20008000000 */
[CC--:B------:R-:W-:Y:S02]  /*12a0*/  LEA.HI R4, R0.reuse, R3.reuse, RZ, 0x2 ;  /* 0x0000000300047211 */ /* 0x0c0fe400078f10ff */
[----:B------:R-:W-:Y:S01]  /*12b0*/  LEA.HI R0, R0, R3, RZ, 0x5 ;  /* 0x0000000300007211 */ /* 0x000fe200078f28ff */
[----:B------:R-:W-:Y:S01]  /*12c0*/  UIADD3 UR43, -UR43, UR40, URZ ;  /* 0x000000282b2b7290 */ /* 0x000fe2000fffe13f */
[----:B------:R-:W-:-:S02]  /*12d0*/  SHF.R.S32.HI R154, RZ, 0x2, R4 ;  /* 0x00000002ff9a7819 */ /* 0x000fc40000011404 */
[----:B------:R-:W-:Y:S02]  /*12e0*/  SHF.R.S32.HI R5, RZ, 0x1f, R4 ;  /* 0x0000001fff057819 */ /* 0x000fe40000011404 */
[----:B------:R-:W-:Y:S02]  /*12f0*/  LOP3.LUT R156, R4, 0xfffffffc, RZ, 0xc0, !PT ;  /* 0xfffffffc049c7812 */ /* 0x000fe400078ec0ff */
[----:B------:R-:W-:Y:S01]  /*1300*/  LEA.HI R5, R5, R154, RZ, 0x3 ;  /* 0x0000009a05057211 */ /* 0x000fe200078f18ff */
[----:B------:R-:W-:Y:S01]  /*1310*/  USHF.L.U32 UR42, UR42, 0x3, URZ ;  /* 0x000000032a2a7899 */ /* 0x000fe2000800063f */
[----:B------:R-:W-:Y:S01]  /*1320*/  ISETP.NE.AND P0, PT, R6, RZ, PT ;  /* 0x000000ff0600720c */ /* 0x000fe20003f05270 */
[----:B------:R-:W-:Y:S01]  /*1330*/  IMAD.IADD R156, R3, 0x1, -R156 ;  /* 0x00000001039c7824 */ /* 0x000fe200078e0a9c */
[----:B------:R-:W-:Y:S01]  /*1340*/  LOP3.LUT R5, R5, 0xfffffff8, RZ, 0xc0, !PT ;  /* 0xfffffff805057812 */ /* 0x000fe200078ec0ff */
[----:B-1----:R-:W-:Y:S01]  /*1350*/  ULEA UR41, UR4, UR41, 0x18 ;  /* 0x0000002904297291 */ /* 0x002fe2000f8ec03f */
[----:B------:R-:W-:Y:S01]  /*1360*/  SEL R173, RZ, 0x1, P0 ;  /* 0x00000001ffad7807 */ /* 0x000fe20000000000 */
[----:B------:R-:W-:Y:S01]  /*1370*/  IMAD.U32 R158, RZ, RZ, UR42 ;  /* 0x0000002aff9e7e24 */ /* 0x000fe2000f8e00ff */
[----:B------:R-:W-:Y:S01]  /*1380*/  ULDC UR4, c[0x0][0x284] ;  /* 0x0000a10000047ab9 */ /* 0x000fe20000000800 */
[----:B------:R-:W-:Y:S01]  /*1390*/  IMAD.IADD R154, R154, 0x1, -R5 ;  /* 0x000000019a9a7824 */ /* 0x000fe200078e0a05 */
[----:B------:R-:W-:Y:S01]  /*13a0*/  UIADD3 UR45, UR41, 0x60, URZ ;  /* 0x00000060292d7890 */ /* 0x000fe2000fffe03f */
[----:B------:R-:W-:-:S02]  /*13b0*/  SHF.R.S32.HI R5, RZ, 0x5, R0 ;  /* 0x00000005ff057819 */ /* 0x000fc40000011400 */
[C---:B------:R-:W-:Y:S02]  /*13c0*/  LOP3.LUT R160, R158.reuse, 0x8, RZ, 0xc0, !PT ;  /* 0x000000089ea07812 */ /* 0x040fe400078ec0ff */
[--C-:B------:R-:W-:Y:S01]  /*13d0*/  SHF.R.S32.HI R155, RZ, 0x1f, R154.reuse ;  /* 0x0000001fff9b7819 */ /* 0x100fe2000001149a */
[C-C-:B------:R-:W-:Y:S01]  /*13e0*/  IMAD R161, R5.reuse, -0x10, -R154.reuse ;  /* 0xfffffff005a17824 */ /* 0x140fe200078e0a9a */
[----:B------:R-:W-:Y:S01]  /*13f0*/  LOP3.LUT R158, R158, 0x8, RZ, 0xc, !PT ;  /* 0x000000089e9e7812 */ /* 0x000fe200078e0cff */
[----:B------:R-:W-:Y:S01]  /*1400*/  IMAD.U32 R157, RZ, RZ, UR45 ;  /* 0x0000002dff9d7e24 */ /* 0x000fe2000f8e00ff */
[----:B------:R-:W-:Y:S01]  /*1410*/  LOP3.LUT R160, R160, 0x18, RZ, 0x3c, !PT ;  /* 0x00000018a0a07812 */ /* 0x000fe200078e3cff */
[----:B------:R-:W-:-:S04]  /*1420*/  IMAD.WIDE R154, R5, 0x10, R154 ;  /* 0x00000010059a7825 */ /* 0x000fc800078e029a */
[----:B------:R-:W-:Y:S02]  /*1430*/  VIADD R159, R157, UR42 ;  /* 0x0000002a9d9f7c36 */ /* 0x000fe40008000000 */
[----:B------:R-:W-:-:S07]  /*1440*/  VIADD R161, R161, UR4 ;  /* 0x00000004a1a17c36 */ /* 0x000fce0008000000 */
.L_x_290:
[----:B------:R-:W-:Y:S01]  /*1450*/  SHF.L.U32 R0, R173, 0x1f, RZ ;  /* 0x0000001fad007819 */ /* 0x000fe200000006ff */
[----:B------:R-:W-:Y:S02]  /*1460*/  ULDC UR4, c[0x0][0x28c] ;  /* 0x0000a30000047ab9 */ /* 0x000fe40000000800 */
[----:B------:R-:W-:Y:S01]  /*1470*/  ISETP.LT.AND P1, PT, RZ, UR4, PT ;  /* 0x00000004ff007c0c */ /* 0x000fe2000bf21270 */
[----:B------:R-:W1:Y:S02]  /*1480*/  SYNCS.PHASECHK.TRANS64.TRYWAIT P0, [R157+UR42], R0 ;  /* 0x000000009d0075a7 */ /* 0x000e64000800016a */
[----:B-1-34-:R-:W-:Y:S10]  /*1490*/  @!P0 BRA `(.L_x_15) ;  /* 0x000000a4000c8947 */ /* 0x01aff40003800000 */
.L_x_313:
[----:B------:R-:W-:Y:S05]  /*14a0*/  @P1 BRA `(.L_x_16) ;  /* 0x0000000000401947 */ /* 0x000fea0003800000 */
[----:B-1----:R-:W-:Y:S01]  /*14b0*/  MOV R0, 0x0 ;  /* 0x0000000000007802 */ /* 0x002fe20000000f00 */
[----:B------:R-:W-:Y:S01]  /*14c0*/  ULDC.64 UR4, c[0x4][0x68] ;  /* 0x01001a0000047ab9 */ /* 0x000fe20000000a00 */
[----:B------:R-:W-:Y:S01]  /*14d0*/  ULDC.64 UR6, c[0x4][0x8] ;  /* 0x0100020000067ab9 */ /* 0x000fe20000000a00 */
[----:B------:R-:W-:Y:S01]  /*14e0*/  IMAD.U32 R4, RZ, RZ, UR4 ;  /* 0x00000004ff047e24 */ /* 0x000fe2000f8e00ff */
[----:B------:R1:W2:Y:S01]  /*14f0*/  LDC.64 R14, c[0x4][R0] ;  /* 0x01000000000e7b82 */ /* 0x0002a20000000a00 */
[----:B------:R-:W-:Y:S01]  /*1500*/  IMAD.U32 R5, RZ, RZ, UR5 ;  /* 0x00000005ff057e24 */ /* 0x000fe2000f8e00ff */
[----:B------:R-:W-:Y:S01]  /*1510*/  ULDC.64 UR4, c[0x4][0x70] ;  /* 0x01001c0000047ab9 */ /* 0x000fe20000000a00 */
[----:B------:R-:W-:Y:S02]  /*1520*/  IMAD.U32 R10, RZ, RZ, UR6 ;  /* 0x00000006ff0a7e24 */ /* 0x000fe4000f8e00ff */
[----:B------:R-:W-:Y:S02]  /*1530*/  IMAD.U32 R6, RZ, RZ, UR4 ;  /* 0x00000004ff067e24 */ /* 0x000fe4000f8e00ff */
[----:B------:R-:W-:-:S02]  /*1540*/  IMAD.U32 R7, RZ, RZ, UR5 ;  /* 0x00000005ff077e24 */ /* 0x000fc4000f8e00ff */
[----:B------:R-:W-:Y:S02]  /*1550*/  IMAD.U32 R11, RZ, RZ, UR7 ;  /* 0x00000007ff0b7e24 */ /* 0x000fe4000f8e00ff */
[----:B------:R-:W-:Y:S02]  /*1560*/  IMAD.MOV.U32 R8, RZ, RZ, 0x1e1 ;  /* 0x000001e1ff087424 */ /* 0x000fe400078e00ff */
[----:B0-----:R-:W-:Y:S02]  /*1570*/  IMAD.MOV.U32 R12, RZ, RZ, 0x1 ;  /* 0x00000001ff0c7424 */ /* 0x001fe400078e00ff */
[----:B-1----:R-:W-:-:S07]  /*1580*/  IMAD.MOV.U32 R13, RZ, RZ, RZ ;  /* 0x000000ffff0d7224 */ /* 0x002fce00078e00ff */
[----:B------:R-:W-:-:S07]  /*1590*/  LEPC R20, `(.L_x_16) ;  /* 0x000000001014794e */ /* 0x000fce0000000000 */
[----:B--2--5:R-:W-:Y:S05]  /*15a0*/  CALL.ABS.NOINC R14 ;  /* 0x000000000e007343 */ /* 0x024fea0003c00000 */
.L_x_16:
[----:B------:R-:W-:-:S13]  /*15b0*/  ISETP.NE.AND P0, PT, R172, 0x3, PT ;  /* 0x00000003ac00780c */ /* 0x000fda0003f05270 */
[----:B------:R-:W-:Y:S05]  /*15c0*/  @!P0 BRA `(.L_x_17) ;  /* 0x0000000000048947 */ /* 0x000fea0003800000 */
[----:B------:R-:W-:Y:S01]  /*15d0*/  BPT.TRAP 0x1 ;  /* 0x000000040000795c */ /* 0x000fe20000300000 */
.L_x_17:
[----:B------:R-:W-:Y:S02]  /*15e0*/  IMAD.U32 R3, RZ, RZ, UR38 ;  /* 0x00000026ff037e24 */ /* 0x000fe4000f8e00ff */
[----:B-1----:R-:W-:-:S03]  /*15f0*/  IMAD.U32 R0, RZ, RZ, UR39 ;  /* 0x00000027ff007e24 */ /* 0x002fc6000f8e00ff */
[----:B------:R-:W-:Y:S02]  /*1600*/  LEA R3, R3, UR41, 0x3 ;  /* 0x0000002903037c11 */ /* 0x000fe4000f8e18ff */
[----:B------:R-:W-:-:S04]  /*1610*/  SHF.L.U32 R0, R0, 0x1f, RZ ;  /* 0x0000001f00007819 */ /* 0x000fc800000006ff */
[----:B------:R1:W2:Y:S01]  /*1620*/  SYNCS.PHASECHK.TRANS64.TRYWAIT P1, [R3+URZ], R0 ;  /* 0x00000000030075a7 */ /* 0x0002a2000802017f */
[----:B------:R-:W-:Y:S05]  /*1630*/  @!P0 BRA `(.L_x_18) ;  /* 0x0000000000048947 */ /* 0x000fea0003800000 */
[----:B------:R-:W-:Y:S01]  /*1640*/  BPT.TRAP 0x1 ;  /* 0x000000040000795c */ /* 0x000fe20000300000 */
.L_x_18:
[----:B------:R-:W-:-:S05]  /*1650*/  IMAD.U32 R4, RZ, RZ, UR43 ;  /* 0x0000002bff047e24 */ /* 0x000fca000f8e00ff */
[----:B------:R-:W-:Y:S01]  /*1660*/  ISETP.GE.AND P2, PT, R4, 0x1, PT ;  /* 0x000000010400780c */ /* 0x000fe20003f46270 */
[----:B--2---:R-:W-:-:S12]  /*1670*/  @P1 BRA `(.L_x_19) ;  /* 0x0000000000081947 */ /* 0x004fd80003800000 */
[----:B------:R-:W2:Y:S02]  /*1680*/  SYNCS.PHASECHK.TRANS64.TRYWAIT P1, [R3+URZ], R0 ;  /* 0x00000000030075a7 */ /* 0x000ea4000802017f */
[----:B--2---:R-:W-:Y:S05]  /*1690*/  @!P1 BRA `(.L_x_20) ;  /* 0x000000a000a09947 */ /* 0x004fea0003800000 */
.L_x_19:
[----:B------:R-:W-:Y:S05]  /*16a0*/  WARPSYNC.ALL ;  /* 0x0000000000007948 */ /* 0x000fea0003800000 */
[----:B------:R-:W-:Y:S01]  /*16b0*/  UIADD3 UR4, UR41, 0x180, URZ ;  /* 0x0000018029047890 */ /* 0x000fe2000fffe03f */
[----:B------:R-:W-:Y:S01]  /*16c0*/  WARPGROUP.ARRIVE ;  /* 0x00000000000079c5 */ /* 0x000fe20000000000 */
[----:B------:R-:W-:Y:S02]  /*16d0*/  UIADD3 UR5, UR41, 0x14180, URZ ;  /* 0x0001418029057890 */ /* 0x000fe4000fffe03f */
[----:B------:R-:W-:Y:S02]  /*16e0*/  USHF.R.U32.HI UR4, URZ, 0x4, UR4 ;  /* 0x000000043f047899 */ /* 0x000fe40008011604 */
[----:B------:R-:W-:-:S02]  /*16f0*/  USHF.R.U32.HI UR5, URZ, 0x4, UR5 ;  /* 0x000000043f057899 */ /* 0x000fc40008011605 */
[----:B------:R-:W-:Y:S02]  /*1700*/  ULOP3.LUT UR4, UR4, 0x3fff, URZ, 0xc0, !UPT ;  /* 0x00003fff04047892 */ /* 0x000fe4000f8ec03f */
[----:B------:R-:W-:Y:S02]  /*1710*/  ULOP3.LUT UR5, UR5, 0x3fff, URZ, 0xc0, !UPT ;  /* 0x00003fff05057892 */ /* 0x000fe4000f8ec03f */
[----:B------:R-:W-:Y:S02]  /*1720*/  ULOP3.LUT UR4, UR4, 0x10000, URZ, 0xfc, !UPT ;  /* 0x0001000004047892 */ /* 0x000fe4000f8efc3f */
[----:B------:R-:W-:Y:S02]  /*1730*/  ULOP3.LUT UR5, UR5, 0x10000, URZ, 0xfc, !UPT ;  /* 0x0001000005057892 */ /* 0x000fe4000f8efc3f */
[----:B------:R-:W-:Y:S02]  /*1740*/  ULEA UR6, UR38, UR4, 0xa ;  /* 0x0000000426067291 */ /* 0x000fe4000f8e503f */
[----:B------:R-:W-:Y:S01]  /*1750*/  ULEA UR7, UR38, UR5, 0xc ;  /* 0x0000000526077291 */ /* 0x000fe2000f8e603f */
[----:B------:R-:W-:Y:S01]  /*1760*/  UMOV UR9, 0x40000040 ;  /* 0x4000004000097882 */ /* 0x000fe20000000000 */
[----:B------:R-:W-:-:S03]  /*1770*/  UMOV UR11, 0x40000040 ;  /* 0x40000040000b7882 */ /* 0x000fc60000000000 */
[----:B------:R-:W-:Y:S02]  /*1780*/  UMOV UR8, UR6 ;  /* 0x0000000600087c82 */ /* 0x000fe40008000000 */
[----:B------:R-:W-:Y:S02]  /*1790*/  UMOV UR10, UR7 ;  /* 0x00000007000a7c82 */ /* 0x000fe40008000000 */
[----:B------:R-:W-:Y:S01]  /*17a0*/  HGMMA.64x256x16.F32.BF16 R24, gdesc[UR8], RZ, !UPT, gsb0 ;  /* 0x03e00000081879f0 */ /* 0x000fe2000c0018ff */
[----:B------:R-:W-:Y:S02]  /*17b0*/  UIADD3 UR8, UR6, 0x2, URZ ;  /* 0x0000000206087890 */ /* 0x000fe4000fffe03f */
[----:B------:R-:W-:Y:S01]  /*17c0*/  UIADD3 UR10, UR7, 0x2, URZ ;  /* 0x00000002070a7890 */ /* 0x000fe2000fffe03f */
[----:B------:R-:W-:Y:S01]  /*17d0*/  UMOV UR9, 0x40000040 ;  /* 0x4000004000097882 */ /* 0x000fe20000000000 */
[----:B------:R-:W-:Y:S01]  /*17e0*/  UMOV UR11, 0x40000040 ;  /* 0x40000040000b7882 */ /* 0x000fe20000000000 */
[----:B------:R-:W-:-:S02]  /*17f0*/  WARPGROUP.DEPBAR.LE gsb0, 0x0 ;  /* 0x00008000000079c5 */ /* 0x000fc40000010000 */
[----:B------:R-:W-:-:S15]  /*1800*/  WARPGROUP.ARRIVE ;  /* 0x00000000000079c5 */ /* 0x000fde0000000000 */
[----:B------:R-:W-:-:S05]  /*1810*/  NOP ;  /* 0x0000000000007918 */ /* 0x000fca0000000000 */
[----:B------:R-:W-:Y:S01]  /*1820*/  HGMMA.64x256x16.F32.BF16 R24, gdesc[UR8], R24, gsb0 ;  /* 0x03e00000081879f0 */ /* 0x000fe20008001818 */
[----:B------:R-:W-:Y:S02]  /*1830*/  UIADD3 UR8, UR6, 0x4, URZ ;  /* 0x0000000406087890 */ /* 0x000fe4000fffe03f */
[----:B------:R-:W-:Y:S01]  /*1840*/  UIADD3 UR10, UR7, 0x4, URZ ;  /* 0x00000004070a7890 */ /* 0x000fe2000fffe03f */
[----:B------:R-:W-:Y:S01]  /*1850*/  UMOV UR9, 0x40000040 ;  /* 0x4000004000097882 */ /* 0x000fe20000000000 */
[----:B------:R-:W-:Y:S01]  /*1860*/  UMOV UR11, 0x40000040 ;  /* 0x40000040000b7882 */ /* 0x000fe20000000000 */
[----:B------:R-:W-:Y:S02]  /*1870*/  WARPGROUP.DEPBAR.LE gsb0, 0x0 ;  /* 0x00008000000079c5 */ /* 0x000fe40000010000 */
        /* <DEDUP_REMOVED lines=42> */
[----:B------:R-:W-:Y:S03]  /*1b20*/  HGMMA.64x256x16.F32.BF16 R24, gdesc[UR8], R24, gsb0 ;  /* 0x03e00000081879f0 */ /* 0x000fe60008001818 */
[----:B------:R-:W-:Y:S02]  /*1b30*/  WARPGROUP.DEPBAR.LE gsb0, 0x0 ;  /* 0x00008000000079c5 */ /* 0x000fe40000010000 */
[----:B------:R-:W-:Y:S05]  /*1b40*/  @!P2 BRA `(.L_x_21) ;  /* 0x00000004009ca947 */ /* 0x000fea0003800000 */
[----:B------:R-:W-:Y:S01]  /*1b50*/  UIADD3 UR6, UR38, 0x1, URZ ;  /* 0x0000000126067890 */ /* 0x000fe2000fffe03f */
[----:B-12---:R-:W-:-:S03]  /*1b60*/  IMAD.U32 R0, RZ, RZ, UR43 ;  /* 0x0000002bff007e24 */ /* 0x006fc6000f8e00ff */
[----:B------:R-:W-:-:S04]  /*1b70*/  UISETP.NE.AND UP0, UPT, UR6, 0x5, UPT ;  /* 0x000000050600788c */ /* 0x000fc8000bf05270 */
[----:B------:R-:W-:Y:S02]  /*1b80*/  USEL UR7, URZ, 0x1, UP0 ;  /* 0x000000013f077887 */ /* 0x000fe40008000000 */
[----:B------:R-:W-:Y:S02]  /*1b90*/  USEL UR6, UR6, URZ, UP0 ;  /* 0x0000003f06067287 */ /* 0x000fe40008000000 */
[----:B------:R-:W-:-:S06]  /*1ba0*/  ULOP3.LUT UR7, UR39, UR7, URZ, 0x3c, !UPT ;  /* 0x0000000727077292 */ /* 0x000fcc000f8e3c3f */
[----:B------:R-:W-:Y:S01]  /*1bb0*/  IMAD.U32 R5, RZ, RZ, UR7 ;  /* 0x00000007ff057e24 */ /* 0x000fe2000f8e00ff */
[----:B------:R-:W-:-:S06]  /*1bc0*/  UMOV UR7, UR38 ;  /* 0x0000002600077c82 */ /* 0x000fcc0008000000 */
.L_x_28:
[----:B-12---:R-:W-:Y:S05]  /*1bd0*/  @!P0 BRA `(.L_x_22) ;  /* 0x0000000000048947 */ /* 0x006fea0003800000 */
[----:B------:R-:W-:Y:S01]  /*1be0*/  BPT.TRAP 0x1 ;  /* 0x000000040000795c */ /* 0x000fe20000300000 */
.L_x_22:
[----:B------:R-:W-:Y:S01]  /*1bf0*/  ULEA UR8, UR6, UR41, 0x3 ;  /* 0x0000002906087291 */ /* 0x000fe2000f8e183f */
[----:B------:R-:W-:-:S08]  /*1c00*/  SHF.L.U32 R3, R5, 0x1f, RZ ;  /* 0x0000001f05037819 */ /* 0x000fd000000006ff */
[----:B------:R1:W2:Y:S01]  /*1c10*/  SYNCS.PHASECHK.TRANS64.TRYWAIT P1, [UR8], R3 ;  /* 0x00000003ff0075a7 */ /* 0x0002a20008020148 */
[----:B------:R-:W-:Y:S05]  /*1c20*/  @!P0 BRA `(.L_x_23) ;  /* 0x0000000000048947 */ /* 0x000fea0003800000 */
[----:B------:R-:W-:Y:S01]  /*1c30*/  BPT.TRAP 0x1 ;  /* 0x000000040000795c */ /* 0x000fe20000300000 */
.L_x_23:
[----:B--2---:R-:W-:Y:S05]  /*1c40*/  @P1 BRA `(.L_x_24) ;  /* 0x0000000000081947 */ /* 0x004fea0003800000 */
[----:B------:R-:W2:Y:S02]  /*1c50*/  SYNCS.PHASECHK.TRANS64.TRYWAIT P1, [UR8], R3 ;  /* 0x00000003ff0075a7 */ /* 0x000ea40008020148 */
[----:B--2---:R-:W-:Y:S05]  /*1c60*/  @!P1 BRA `(.L_x_25) ;  /* 0x0000009c00409947 */ /* 0x004fea0003800000 */
.L_x_24:
[----:B------:R-:W-:Y:S01]  /*1c70*/  ULEA UR12, UR6, UR4, 0xa ;  /* 0x00000004060c7291 */ /* 0x000fe2000f8e503f */
[----:B------:R-:W-:Y:S01]  /*1c80*/  WARPGROUP.ARRIVE ;  /* 0x00000000000079c5 */ /* 0x000fe20000000000 */
[----:B------:R-:W-:Y:S01]  /*1c90*/  ULEA UR13, UR6, UR5, 0xc ;  /* 0x00000005060d7291 */ /* 0x000fe2000f8e603f */
[----:B------:R-:W-:Y:S01]  /*1ca0*/  UMOV UR9, 0x40000040 ;  /* 0x4000004000097882 */ /* 0x000fe20000000000 */
[----:B------:R-:W-:-:S03]  /*1cb0*/  UMOV UR11, 0x40000040 ;  /* 0x40000040000b7882 */ /* 0x000fc60000000000 */
[----:B------:R-:W-:Y:S02]  /*1cc0*/  UMOV UR8, UR12 ;  /* 0x0000000c00087c82 */ /* 0x000fe40008000000 */
[----:B------:R-:W-:Y:S02]  /*1cd0*/  UMOV UR10, UR13 ;  /* 0x0000000d000a7c82 */ /* 0x000fe40008000000 */
[----:B------:R-:W-:Y:S01]  /*1ce0*/  HGMMA.64x256x16.F32.BF16 R24, gdesc[UR8], R24, gsb0 ;  /* 0x03e00000081879f0 */ /* 0x000fe20008001818 */
        /* <DEDUP_REMOVED lines=58> */
[----:B------:R-:W-:Y:S01]  /*2090*/  BPT.TRAP 0x1 ;  /* 0x000000040000795c */ /* 0x000fe20000300000 */
.L_x_26:
[----:B------:R-:W-:Y:S01]  /*20a0*/  ULEA UR8, UR7, UR41, 0x3 ;  /* 0x0000002907087291 */ /* 0x000fe2000f8e183f */
[----:B------:R-:W-:-:S03]  /*20b0*/  ISETP.GT.U32.AND P1, PT, R16, 0x1, PT ;  /* 0x000000011000780c */ /* 0x000fc60003f24070 */
[----:B------:R-:W-:-:S04]  /*20c0*/  UIADD3 UR8, UR8, 0x28, URZ ;  /* 0x0000002808087890 */ /* 0x000fc8000fffe03f */
[----:B------:R-:W-:-:S09]  /*20d0*/  UPRMT UR8, URZ, 0x654, UR8 ;  /* 0x000006543f087896 */ /* 0x000fd20008000008 */
[----:B------:R-:W-:Y:S01]  /*20e0*/  SYNCS.ARRIVE.TRANS64.RED.A1T0 RZ, [UR8], RZ ;  /* 0x000000ffffff79a7 */ /* 0x000fe20008100408 */
[----:B------:R-:W-:Y:S05]  /*20f0*/  @P1 BRA `(.L_x_27) ;  /* 0x0000000000041947 */ /* 0x000fea0003800000 */
[----:B------:R-:W-:Y:S01]  /*2100*/  BPT.TRAP 0x1 ;  /* 0x000000040000795c */ /* 0x000fe20000300000 */
.L_x_27:
[----:B------:R-:W-:Y:S01]  /*2110*/  UIADD3 UR6, UR6, 0x1, URZ ;  /* 0x0000000106067890 */ /* 0x000fe2000fffe03f */
[C---:B------:R-:W-:Y:S01]  /*2120*/  ISETP.GT.AND P1, PT, R0.reuse, 0x1, PT ;  /* 0x000000010000780c */ /* 0x040fe20003f24270 */
[----:B------:R-:W-:Y:S01]  /*2130*/  UIADD3 UR7, UR7, 0x1, URZ ;  /* 0x0000000107077890 */ /* 0x000fe2000fffe03f */
[----:B------:R-:W-:Y:S01]  /*2140*/  VIADD R0, R0, 0xffffffff ;  /* 0xffffffff00007836 */ /* 0x000fe20000000000 */
[----:B------:R-:W-:Y:S02]  /*2150*/  UISETP.NE.AND UP0, UPT, UR6, 0x5, UPT ;  /* 0x000000050600788c */ /* 0x000fe4000bf05270 */
[----:B------:R-:W-:Y:S02]  /*2160*/  UISETP.NE.AND UP1, UPT, UR7, 0x5, UPT ;  /* 0x000000050700788c */ /* 0x000fe4000bf25270 */
[----:B------:R-:W-:Y:S02]  /*2170*/  USEL UR8, URZ, 0x1, UP0 ;  /* 0x000000013f087887 */ /* 0x000fe40008000000 */
[----:B------:R-:W-:-:S02]  /*2180*/  USEL UR6, UR6, URZ, UP0 ;  /* 0x0000003f06067287 */ /* 0x000fc40008000000 */
[----:B------:R-:W-:Y:S02]  /*2190*/  USEL UR7, UR7, URZ, UP1 ;  /* 0x0000003f07077287 */ /* 0x000fe40008800000 */
[----:B------:R-:W-:Y:S01]  /*21a0*/  LOP3.LUT R5, R5, UR8, RZ, 0x3c, !PT ;  /* 0x0000000805057c12 */ /* 0x000fe2000f8e3cff */
[----:B------:R-:W-:Y:S09]  /*21b0*/  @P1 BRA `(.L_x_28) ;  /* 0xfffffff800841947 */ /* 0x000ff2000383ffff */
.L_x_21:
[----:B-12---:R-:W1:Y:S01]  /*21c0*/  LDC R0, c[0x0][0x28c] ;  /* 0x0000a300ff007b82 */ /* 0x006e620000000800 */
[----:B------:R2:W-:Y:S01]  /*21d0*/  SYNCS.ARRIVE.TRANS64.A1T0 RZ, [R158+UR45], RZ ;  /* 0x000000ff9eff79a7 */ /* 0x0005e2000810002d */
[----:B-1----:R-:W-:-:S13]  /*21e0*/  ISETP.GE.AND P1, PT, R0, 0x1, PT ;  /* 0x000000010000780c */ /* 0x002fda0003f26270 */
[----:B--2---:R-:W-:Y:S05]  /*21f0*/  @!P1 BRA `(.L_x_29) ;  /* 0x0000000000349947 */ /* 0x004fea0003800000 */
[----:B------:R-:W-:Y:S05]  /*2200*/  @!P0 BRA `(.L_x_30) ;  /* 0x0000000000048947 */ /* 0x000fea0003800000 */
[----:B------:R-:W-:Y:S01]  /*2210*/  BPT.TRAP 0x1 ;  /* 0x000000040000795c */ /* 0x000fe20000300000 */
.L_x_30:
[----:B------:R-:W-:Y:S01]  /*2220*/  UIADD3 UR6, UR43, UR38, URZ ;  /* 0x000000262b067290 */ /* 0x000fe2000fffe03f */
[----:B------:R-:W-:-:S03]  /*2230*/  ISETP.GT.U32.AND P0, PT, R16, 0x1, PT ;  /* 0x000000011000780c */ /* 0x000fc60003f04070 */
[----:B------:R-:W-:-:S04]  /*2240*/  UIMAD.WIDE.U32 UR4, UR6, -0x33333333, URZ ;  /* 0xcccccccd060478a5 */ /* 0x000fc8000f8e003f */
[----:B------:R-:W-:-:S04]  /*2250*/  USHF.R.U32.HI UR4, URZ, 0x2, UR5 ;  /* 0x000000023f047899 */ /* 0x000fc80008011605 */
[----:B------:R-:W-:-:S04]  /*2260*/  UIMAD UR6, UR4, -0x5, UR6 ;  /* 0xfffffffb040678a4 */ /* 0x000fc8000f8e0206 */
[----:B------:R-:W-:-:S04]  /*2270*/  ULEA UR6, UR6, UR41, 0x3 ;  /* 0x0000002906067291 */ /* 0x000fc8000f8e183f */
[----:B------:R-:W-:-:S04]  /*2280*/  UIADD3 UR6, UR6, 0x28, URZ ;  /* 0x0000002806067890 */ /* 0x000fc8000fffe03f */
[----:B------:R-:W-:-:S09]  /*2290*/  UPRMT UR6, URZ, 0x654, UR6 ;  /* 0x000006543f067896 */ /* 0x000fd20008000006 */
[----:B------:R-:W-:Y:S01]  /*22a0*/  SYNCS.ARRIVE.TRANS64.RED.A1T0 RZ, [UR6], RZ ;  /* 0x000000ffffff79a7 */ /* 0x000fe20008100406 */
[----:B------:R-:W-:Y:S05]  /*22b0*/  @P0 BRA `(.L_x_29) ;  /* 0x0000000000040947 */ /* 0x000fea0003800000 */
[----:B------:R-:W-:Y:S01]  /*22c0*/  BPT.TRAP 0x1 ;  /* 0x000000040000795c */ /* 0x000fe20000300000 */
.L_x_29:
[----:B------:R-:W-:Y:S01]  /*22d0*/  SHF.L.U32 R0, R173, 0x1f, RZ ;  /* 0x0000001fad007819 */ /* 0x000fe200000006ff */
[----:B------:R-:W-:Y:S01]  /*22e0*/  UIADD3 UR38, UR44, UR38, URZ ;  /* 0x000000262c267290 */ /* 0x000fe2000fffe03f */
[----:B------:R-:W1:Y:S01]  /*22f0*/  LDC R15, c[0x0][0x288] ;  /* 0x0000a200ff0f7b82 */ /* 0x000e620000000800 */
[----:B------:R-:W-:Y:S01]  /*2300*/  UISETP.GE.U32.AND UP1, UPT, UR44, 0x5, UPT ;  /* 0x000000052c00788c */ /* 0x000fe2000bf26070 */
[----:B------:R-:W-:Y:S01]  /*2310*/  IMAD.SHL.U32 R8, R156, 0x2, RZ ;  /* 0x000000029c087824 */ /* 0x000fe200078e00ff */
[----:B------:R-:W-:Y:S02]  /*2320*/  UISETP.GT.U32.AND UP0, UPT, UR38, 0x4, UPT ;  /* 0x000000042600788c */ /* 0x000fe4000bf04070 */
[----:B------:R-:W-:Y:S02]  /*2330*/  UIMAD.WIDE.U32 UR4, UR38, -0x33333333, URZ ;  /* 0xcccccccd260478a5 */ /* 0x000fe4000f8e003f */
[----:B------:R-:W-:Y:S01]  /*2340*/  UISETP.LT.U32.AND UP0, UPT, UR44, 0x5, UP0 ;  /* 0x000000052c00788c */ /* 0x000fe20008701070 */
[----:B------:R-:W2:Y:S01]  /*2350*/  SYNCS.PHASECHK.TRANS64.TRYWAIT P0, [R157+UR42+0x10], R0 ;  /* 0x000010009d0075a7 */ /* 0x000ea2000800016a */
[----:B------:R-:W-:Y:S01]  /*2360*/  USHF.R.U32.HI UR4, URZ, 0x2, UR5 ;  /* 0x000000023f047899 */ /* 0x000fe20008011605 */
[----:B------:R-:W-:Y:S01]  /*2370*/  SHF.R.S32.HI R9, RZ, 0x1f, R8 ;  /* 0x0000001fff097819 */ /* 0x000fe20000011408 */
[----:B------:R-:W-:-:S02]  /*2380*/  USEL UR6, URZ, 0x1, !UP0 ;  /* 0x000000013f067887 */ /* 0x000fc4000c000000 */
[----:B------:R-:W-:Y:S02]  /*2390*/  UIMAD UR38, UR4, -0x5, UR38 ;  /* 0xfffffffb042678a4 */ /* 0x000fe4000f8e0226 */
[----:B------:R-:W-:-:S04]  /*23a0*/  ULOP3.LUT UR39, UR39, UR6, URZ, 0x3c, !UPT ;  /* 0x0000000627277292 */ /* 0x000fc8000f8e3c3f */
[----:B------:R-:W-:Y:S01]  /*23b0*/  @UP1 ULOP3.LUT UR39, UR39, 0x1, UR4, 0x78, !UPT ;  /* 0x0000000127271892 */ /* 0x000fe2000f8e7804 */
[----:B-12---:R-:W-:Y:S11]  /*23c0*/  @!P0 BRA `(.L_x_31) ;  /* 0x0000009400808947 */ /* 0x006ff60003800000 */
.L_x_314:
[----:B------:R-:W-:Y:S01]  /*23d0*/  IMAD.SHL.U32 R14, R19, 0x40, RZ ;  /* 0x00000040130e7824 */ /* 0x000fe200078e00ff */
[----:B------:R-:W-:Y:S01]  /*23e0*/  ULDC UR6, c[0x0][0x284] ;  /* 0x0000a10000067ab9 */ /* 0x000fe20000000800 */
[----:B0-----:R-:W-:Y:S01]  /*23f0*/  IMAD.SHL.U32 R12, R22, 0x100, RZ ;  /* 0x00000100160c7824 */ /* 0x001fe200078e00ff */
[----:B------:R-:W-:Y:S01]  /*2400*/  SHF.R.S32.HI R165, RZ, 0x1f, R2 ;  /* 0x0000001fffa57819 */ /* 0x000fe20000011402 */
[----:B------:R-:W-:Y:S01]  /*2410*/  ULDC.64 UR4, c[0x0][0x5d0] ;  /* 0x0001740000047ab9 */ /* 0x000fe20000000a00 */
[----:B------:R-:W-:Y:S01]  /*2420*/  ISETP.GE.AND P0, PT, R14, UR6, PT ;  /* 0x000000060e007c0c */ /* 0x000fe2000bf06270 */
[----:B------:R-:W-:Y:S01]  /*2430*/  IMAD.WIDE.U32 R4, R2, UR4, R8 ;  /* 0x0000000402047c25 */ /* 0x000fe2000f8e0008 */
[----:B------:R-:W-:Y:S02]  /*2440*/  SHF.R.S32.HI R13, RZ, 0x1f, R12 ;  /* 0x0000001fff0d7819 */ /* 0x000fe4000001140c */
[C---:B------:R-:W-:Y:S01]  /*2450*/  ISETP.GE.OR P0, PT, R12.reuse, R15, P0 ;  /* 0x0000000f0c00720c */ /* 0x040fe20000706670 */
[----:B------:R-:W-:Y:S01]  /*2460*/  IMAD R3, R165, UR4, RZ ;  /* 0x00000004a5037c24 */ /* 0x000fe2000f8e02ff */
[----:B------:R-:W-:-:S03]  /*2470*/  IADD3 R6, P1, R12, R4, RZ ;  /* 0x000000040c067210 */ /* 0x000fc60007f3e0ff */
[----:B------:R-:W-:-:S05]  /*2480*/  IMAD R3, R2, UR5, R3 ;  /* 0x0000000502037c24 */ /* 0x000fca000f8e0203 */
[----:B------:R-:W-:-:S03]  /*2490*/  IADD3.X R7, R13, R5, R3, P1, !PT ;  /* 0x000000050d077210 */ /* 0x000fc60000ffe403 */
[----:B------:R-:W-:Y:S05]  /*24a0*/  @P0 BRA `(.L_x_32) ;  /* 0x0000007c000c0947 */ /* 0x000fea0003800000 */
[----:B------:R-:W0:Y:S01]  /*24b0*/  LDC.64 R10, c[0x0][0x5c8] ;  /* 0x00017200ff0a7b82 */ /* 0x000e220000000a00 */
[----:B-----5:R-:W-:Y:S01]  /*24c0*/  FSETP.NEU.AND P0, PT, R152, RZ, PT ;  /* 0x000000ff9800720b */ /* 0x020fe20003f0d000 */
[----:B------:R-:W-:Y:S01]  /*24d0*/  IMAD R3, R156, -0x2, R15 ;  /* 0xfffffffe9c037824 */ /* 0x000fe200078e020f */
[----:B------:R-:W-:Y:S01]  /*24e0*/  BSSY B0, `(.L_x_32) ;  /* 0x00007bf000007945 */ /* 0x000fe20003800000 */
[----:B------:R-:W-:-:S04]  /*24f0*/  IMAD.WIDE R162, R19, 0x40, R154 ;  /* 0x0000004013a27825 */ /* 0x000fc800078e029a */
[----:B-1----:R-:W-:Y:S02]  /*2500*/  IMAD.IADD R0, R3, 0x1, -R12 ;  /* 0x0000000103007824 */ /* 0x002fe400078e0a0c */
[----:B------:R-:W-:-:S03]  /*2510*/  IMAD.IADD R3, R161, 0x1, -R14 ;  /* 0x00000001a1037824 */ /* 0x000fc600078e0a0e */
[----:B------:R-:W-:-:S04]  /*2520*/  ISETP.GT.AND P2, PT, R0, RZ, PT ;  /* 0x000000ff0000720c */ /* 0x000fc80003f44270 */
[----:B------:R-:W-:Y:S01]  /*2530*/  ISETP.GT.AND P1, PT, R3, RZ, P2 ;  /* 0x000000ff0300720c */ /* 0x000fe20001724270 */
[-C--:B0-----:R-:W-:Y:S02]  /*2540*/  IMAD R4, R163, R10.reuse, RZ ;  /* 0x0000000aa3047224 */ /* 0x081fe400078e02ff */
[----:B------:R-:W-:-:S04]  /*2550*/  IMAD.WIDE.U32 R6, R162, R10, R6 ;  /* 0x0000000aa2067225 */ /* 0x000fc800078e0006 */
[----:B------:R-:W-:-:S04]  /*2560*/  IMAD R5, R162, R11, R4 ;  /* 0x0000000ba2057224 */ /* 0x000fc800078e0204 */
[----:B------:R-:W-:Y:S01]  /*2570*/  IMAD.IADD R179, R7, 0x1, R5 ;  /* 0x0000000107b37824 */ /* 0x000fe200078e0205 */
[----:B------:R-:W-:Y:S06]  /*2580*/  @!P0 BRA `(.L_x_33) ;  /* 0x0000005400a08947 */ /* 0x000fec0003800000 */
[----:B------:R-:W0:Y:S01]  /*2590*/  LDC.64 R20, c[0x0][0x5b8] ;  /* 0x00016e00ff147b82 */ /* 0x000e220000000a00 */
[----:B------:R-:W-:-:S07]  /*25a0*/  ULDC.64 UR4, c[0x0][0x5c0] ;  /* 0x0001700000047ab9 */ /* 0x000fce0000000a00 */
[----:B------:R-:W1:Y:S08]  /*25b0*/  LDC.64 R166, c[0x0][0x5b0] ;  /* 0x00016c00ffa67b82 */ /* 0x000e700000000a00 */
[----:B------:R-:W2:Y:S01]  /*25c0*/  LDC.64 R14, c[0x0][0x5a8] ;  /* 0x00016a00ff0e7b82 */ /* 0x000ea20000000a00 */
[-C--:B0-----:R-:W-:Y:S02]  /*25d0*/  IMAD R7, R165, R20.reuse, RZ ;  /* 0x00000014a5077224 */ /* 0x081fe400078e02ff */
[----:B------:R-:W-:-:S04]  /*25e0*/  IMAD.WIDE.U32 R4, R2, R20, R8 ;  /* 0x0000001402047225 */ /* 0x000fc800078e0008 */
[----:B------:R-:W-:Y:S01]  /*25f0*/  IMAD R175, R2, R21, R7 ;  /* 0x0000001502af7224 */ /* 0x000fe200078e0207 */
[----:B------:R-:W-:Y:S01]  /*2600*/  IADD3 R164, P0, R12, R4, RZ ;  /* 0x000000040ca47210 */ /* 0x000fe20007f1e0ff */
[----:B-1----:R-:W-:-:S03]  /*2610*/  IMAD R4, R163, R166, RZ ;  /* 0x000000a6a3047224 */ /* 0x002fc600078e02ff */
[----:B------:R-:W-:Y:S01]  /*2620*/  IADD3.X R165, R13, R5, R175, P0, !PT ;  /* 0x000000050da57210 */ /* 0x000fe200007fe4af */
[C---:B------:R-:W-:Y:S02]  /*2630*/  IMAD R177, R162.reuse, R167, R4 ;  /* 0x000000a7a2b17224 */ /* 0x040fe400078e0204 */
[----:B------:R-:W-:-:S04]  /*2640*/  IMAD.WIDE.U32 R4, R162, R166, R164 ;  /* 0x000000a6a2047225 */ /* 0x000fc800078e00a4 */
[----:B------:R-:W-:Y:S01]  /*2650*/  IMAD.IADD R5, R5, 0x1, R177 ;  /* 0x0000000105057824 */ /* 0x000fe200078e02b1 */
[----:B--2---:R-:W-:-:S04]  /*2660*/  LEA R168, P0, R4, R14, 0x1 ;  /* 0x0000000e04a87211 */ /* 0x004fc800078008ff */
[----:B------:R-:W-:-:S05]  /*2670*/  LEA.HI.X R169, R4, R15, R5, 0x1, P0 ;  /* 0x0000000f04a97211 */ /* 0x000fca00000f0c05 */
[----:B------:R0:W2:Y:S01]  /*2680*/  @P1 LDG.E.LTC128B.U16 R19, desc[UR36][R168.64] ;  /* 0x00000024a8131981 */ /* 0x0000a2000c1e1520 */
[----:B------:R-:W-:Y:S01]  /*2690*/  IMAD.WIDE.U32 R4, R162, R166, R12 ;  /* 0x000000a6a2047225 */ /* 0x000fe200078e000c */
[----:B------:R-:W-:Y:S02]  /*26a0*/  BSSY B1, `(.L_x_34) ;  /* 0x0000014000017945 */ /* 0x000fe40003800000 */
[----:B------:R-:W-:-:S04]  /*26b0*/  IADD3 R170, P0, R8, R4, RZ ;  /* 0x0000000408aa7210 */ /* 0x000fc80007f1e0ff */
[----:B------:R-:W-:Y:S01]  /*26c0*/  IADD3.X R171, R9, R177, R5, P0, !PT ;  /* 0x000000b109ab7210 */ /* 0x000fe200007fe405 */
[----:B0-----:R-:W-:Y:S01]  /*26d0*/  IMAD.SHL.U32 R168, R166, 0x8, RZ ;  /* 0x00000008a6a87824 */ /* 0x001fe200078e00ff */
[----:B------:R-:W-:Y:S02]  /*26e0*/  LEA R4, P0, R6, UR4, 0x1 ;  /* 0x0000000406047c11 */ /* 0x000fe4000f8008ff */
[----:B------:R-:W-:Y:S01]  /*26f0*/  SHF.L.U64.HI R169, R166, 0x3, R167 ;  /* 0x00000003a6a97819 */ /* 0x000fe200000102a7 */
[----:B------:R-:W-:Y:S01]  /*2700*/  IMAD.WIDE.U32 R170, R2, R20, R170 ;  /* 0x0000001402aa7225 */ /* 0x000fe200078e00aa */
[----:B------:R-:W-:Y:S02]  /*2710*/  LEA.HI.X R5, R6, UR5, R179, 0x1, P0 ;  /* 0x0000000506057c11 */ /* 0x000fe400080f0cb3 */
[----:B------:R-:W-:Y:S02]  /*2720*/  ISETP.GT.AND P0, PT, R0, 0x1, PT ;  /* 0x000000010000780c */ /* 0x000fe40003f04270 */
[----:B------:R-:W-:-:S02]  /*2730*/  LEA R6, P4, R170, R14, 0x1 ;  /* 0x0000000eaa067211 */ /* 0x000fc400078808ff */
[----:B------:R-:W-:Y:S01]  /*2740*/  ISETP.GT.AND P3, PT, R3, RZ, P0 ;  /* 0x000000ff0300720c */ /* 0x000fe20000764270 */
[----:B--2---:R-:W-:-:S04]  /*2750*/  IMAD.U32 R7, R19, 0x10000, RZ ;  /* 0x0001000013077824 */ /* 0x004fc800078e00ff */
[----:B------:R-:W-:-:S04]  /*2760*/  FMUL R7, R7, R152 ;  /* 0x0000009807077220 */ /* 0x000fc80000400000 */
[----:B------:R-:W-:-:S05]  /*2770*/  FFMA R7, R24, R153, R7 ;  /* 0x0000009918077223 */ /* 0x000fca0000000007 */
[----:B------:R-:W-:Y:S01]  /*2780*/  F2FP.BF16.F32.PACK_AB R21, RZ, R7 ;  /* 0x00000007ff15723e */ /* 0x000fe200000010ff */
[----:B------:R-:W-:-:S04]  /*2790*/  IMAD.IADD R7, R175, 0x1, R171 ;  /* 0x00000001af077824 */ /* 0x000fc800078e02ab */
[----:B------:R0:W-:Y:S01]  /*27a0*/  @P1 STG.E.U16 desc[UR36][R4.64], R21 ;  /* 0x0000001504001986 */ /* 0x0001e2000c101524 */
[----:B------:R-:W-:Y:S01]  /*27b0*/  LEA.HI.X R7, R170, R15, R7, 0x1, P4 ;  /* 0x0000000faa077211 */ /* 0x000fe200020f0c07 */
[----:B------:R-:W-:Y:S06]  /*27c0*/  @!P3 BRA `(.L_x_35) ;  /* 0x000000000004b947 */ /* 0x000fec0003800000 */
[----:B------:R1:W5:Y:S02]  /*27d0*/  LDG.E.LTC128B.U16 R19, desc[UR36][R6.64+0x2] ;  /* 0x0000022406137981 */ /* 0x000364000c1e1520 */
.L_x_35:
[----:B------:R-:W-:Y:S05]  /*27e0*/  BSYNC B1 ;  /* 0x0000000000017941 */ /* 0x000fea0003800000 */
.L_x_34:
[----:B0----5:R-:W-:Y:S01]  /*27f0*/  IMAD.U32 R21, R19, 0x10000, RZ ;  /* 0x0001000013157824 */ /* 0x021fe200078e00ff */
[----:B------:R-:W-:Y:S01]  /*2800*/  ISETP.GT.AND P2, PT, R3, 0x8, P2 ;  /* 0x000000080300780c */ /* 0x000fe20001744270 */
[----:B------:R-:W-:-:S04]  /*2810*/  IMAD.WIDE.U32 R168, R162, R166, R168 ;  /* 0x000000a6a2a87225 */ /* 0x000fc800078e00a8 */
[----:B------:R-:W-:Y:S01]  /*2820*/  FMUL R22, R21, R152 ;  /* 0x0000009815167220 */ /* 0x000fe20000400000 */
[----:B------:R-:W-:Y:S01]  /*2830*/  IMAD.IADD R177, R177, 0x1, R169 ;  /* 0x00000001b1b17824 */ /* 0x000fe200078e02a9 */
[----:B------:R-:W-:Y:S02]  /*2840*/  IADD3 R21, P1, R164, R168, RZ ;  /* 0x000000a8a4157210 */ /* 0x000fe40007f3e0ff */
[----:B------:R-:W-:-:S03]  /*2850*/  FFMA R22, R25, R153, R22 ;  /* 0x0000009919167223 */ /* 0x000fc60000000016 */
[----:B------:R-:W-:Y:S01]  /*2860*/  IMAD.X R164, R177, 0x1, R165, P1 ;  /* 0x00000001b1a47824 */ /* 0x000fe200008e06a5 */
[C---:B------:R-:W-:Y:S02]  /*2870*/  LEA R24, P1, R21.reuse, R14, 0x1 ;  /* 0x0000000e15187211 */ /* 0x040fe400078208ff */
[----:B------:R-:W-:Y:S02]  /*2880*/  F2FP.BF16.F32.PACK_AB R22, RZ, R22 ;  /* 0x00000016ff16723e */ /* 0x000fe400000010ff */
[----:B------:R-:W-:Y:S02]  /*2890*/  LEA.HI.X R25, R21, R15, R164, 0x1, P1 ;  /* 0x0000000f15197211 */ /* 0x000fe400008f0ca4 */
[----:B------:R-:W-:Y:S02]  /*28a0*/  PRMT R21, R22, 0x7610, R21 ;  /* 0x0000761016157816 */ /* 0x000fe40000000015 */
[----:B------:R-:W-:-:S03]  /*28b0*/  PRMT R22, R19, 0x7610, R22 ;  /* 0x0000761013167816 */ /* 0x000fc60000000016 */
[----:B------:R0:W-:Y:S04]  /*28c0*/  @P3 STG.E.U16 desc[UR36][R4.64+0x2], R21 ;  /* 0x0000021504003986 */ /* 0x0001e8000c101524 */
[----:B------:R-:W2:Y:S01]  /*28d0*/  @P2 LDG.E.LTC128B.U16 R22, desc[UR36][R24.64] ;  /* 0x0000002418162981 */ /* 0x000ea2000c1e1520 */
[----:B------:R-:W-:Y:S01]  /*28e0*/  IADD3 R8, P1, P3, R8, R168, R12 ;  /* 0x000000a808087210 */ /* 0x000fe20007b3e00c */
[----:B------:R-:W-:Y:S01]  /*28f0*/  BSSY B1, `(.L_x_36) ;  /* 0x0000011000017945 */ /* 0x000fe20003800000 */
[C---:B------:R-:W-:Y:S02]  /*2900*/  SHF.L.U64.HI R11, R10.reuse, 0x4, R11 ;  /* 0x000000040a0b7819 */ /* 0x040fe4000001020b */
[----:B------:R-:W-:Y:S02]  /*2910*/  IADD3.X R9, R9, R177, R13, P1, P3 ;  /* 0x000000b109097210 */ /* 0x000fe40000fe640d */
[----:B------:R-:W-:-:S02]  /*2920*/  LEA R10, P1, R10, R4, 0x4 ;  /* 0x000000040a0a7211 */ /* 0x000fc400078220ff */
[----:B------:R-:W-:Y:S01]  /*2930*/  ISETP.GT.AND P0, PT, R3, 0x8, P0 ;  /* 0x000000080300780c */ /* 0x000fe20000704270 */
[----:B0-----:R-:W-:-:S04]  /*2940*/  IMAD.WIDE.U32 R20, R2, R20, R8 ;  /* 0x0000001402147225 */ /* 0x001fc800078e0008 */
[----:B------:R-:W-:Y:S01]  /*2950*/  IMAD.X R11, R11, 0x1, R5, P1 ;  /* 0x000000010b0b7824 */ /* 0x000fe200008e0605 */
[----:B------:R-:W-:Y:S01]  /*2960*/  LEA R8, P3, R20, R14, 0x1 ;  /* 0x0000000e14087211 */ /* 0x000fe200078608ff */
[----:B------:R-:W-:-:S05]  /*2970*/  IMAD.IADD R2, R175, 0x1, R21 ;  /* 0x00000001af027824 */ /* 0x000fca00078e0215 */
[----:B------:R-:W-:Y:S01]  /*2980*/  LEA.HI.X R9, R20, R15, R2, 0x1, P3 ;  /* 0x0000000f14097211 */ /* 0x000fe200018f0c02 */
[----:B--2---:R-:W-:-:S04]  /*2990*/  IMAD.U32 R19, R22, 0x10000, RZ ;  /* 0x0001000016137824 */ /* 0x004fc800078e00ff */
[----:B------:R-:W-:-:S04]  /*29a0*/  FMUL R19, R19, R152 ;  /* 0x0000009813137220 */ /* 0x000fc80000400000 */
[----:B------:R-:W-:-:S05]  /*29b0*/  FFMA R19, R26, R153, R19 ;  /* 0x000000991a137223 */ /* 0x000fca0000000013 */
[----:B------:R-:W-:-:S05]  /*29c0*/  F2FP.BF16.F32.PACK_AB R19, RZ, R19 ;  /* 0x00000013ff13723e */ /* 0x000fca00000010ff */
[----:B------:R0:W-:Y:S01]  /*29d0*/  @P2 STG.E.U16 desc[UR36][R10.64], R19 ;  /* 0x000000130a002986 */ /* 0x0001e2000c101524 */
[----:B------:R-:W-:Y:S05]  /*29e0*/  @!P0 BRA `(.L_x_37) ;  /* 0x0000000000048947 */ /* 0x000fea0003800000 */
[----:B------:R2:W5:Y:S02]  /*29f0*/  LDG.E.LTC128B.U16 R22, desc[UR36][R8.64+0x2] ;  /* 0x0000022408167981 */ /* 0x000564000c1e1520 */
.L_x_37:
[----:B------:R-:W-:Y:S05]  /*2a00*/  BSYNC B1 ;  /* 0x0000000000017941 */ /* 0x000fea0003800000 */
.L_x_36:
[----:B-----5:R-:W-:Y:S01]  /*2a10*/  IMAD.U32 R13, R22, 0x10000, RZ ;  /* 0x00010000160d7824 */ /* 0x020fe200078e00ff */
[----:B------:R-:W-:Y:S01]  /*2a20*/  ISETP.GT.AND P1, PT, R0, 0x8, PT ;  /* 0x000000080000780c */ /* 0x000fe20003f24270 */
[----:B------:R-:W-:Y:S02]  /*2a30*/  BSSY B1, `(.L_x_38) ;  /* 0x0000008000017945 */ /* 0x000fe40003800000 */
[----:B------:R-:W-:Y:S01]  /*2a40*/  FMUL R2, R13, R152 ;  /* 0x000000980d027220 */ /* 0x000fe20000400000 */
[----:B------:R-:W-:-:S03]  /*2a50*/  ISETP.GT.AND P2, PT, R3, RZ, P1 ;  /* 0x000000ff0300720c */ /* 0x000fc60000f44270 */
[----:B------:R-:W-:-:S05]  /*2a60*/  FFMA R2, R27, R153, R2 ;  /* 0x000000991b027223 */ /* 0x000fca0000000002 */
[----:B------:R-:W-:-:S05]  /*2a70*/  F2FP.BF16.F32.PACK_AB R2, RZ, R2 ;  /* 0x00000002ff02723e */ /* 0x000fca00000010ff */
[----:B------:R3:W-:Y:S01]  /*2a80*/  @P0 STG.E.U16 desc[UR36][R10.64+0x2], R2 ;  /* 0x000002020a000986 */ /* 0x0007e2000c101524 */
[----:B------:R-:W-:Y:S05]  /*2a90*/  @!P2 BRA `(.L_x_39) ;  /* 0x000000000004a947 */ /* 0x000fea0003800000 */
[----:B------:R4:W5:Y:S02]  /*2aa0*/  LDG.E.LTC128B.U16 R22, desc[UR36][R6.64+0x10] ;  /* 0x0000102406167981 */ /* 0x000964000c1e1520 */
.L_x_39:
[----:B------:R-:W-:Y:S05]  /*2ab0*/  BSYNC B1 ;  /* 0x0000000000017941 */ /* 0x000fea0003800000 */
.L_x_38:
        /* <DEDUP_REMOVED lines=10> */
.L_x_41:
[----:B------:R-:W-:Y:S05]  /*2b60*/  BSYNC B1 ;  /* 0x0000000000017941 */ /* 0x000fea0003800000 */
.L_x_40:
[----:B0----5:R-:W-:Y:S01]  /*2b70*/  IMAD.U32 R13, R22, 0x10000, RZ ;  /* 0x00010000160d7824 */ /* 0x021fe200078e00ff */
[----:B------:R-:W-:Y:S01]  /*2b80*/  ISETP.GT.AND P1, PT, R3, 0x8, P1 ;  /* 0x000000080300780c */ /* 0x000fe20000f24270 */
[----:B------:R-:W-:Y:S02]  /*2b90*/  BSSY B1, `(.L_x_42) ;  /* 0x0000007000017945 */ /* 0x000fe40003800000 */
[----:B---3--:R-:W-:-:S04]  /*2ba0*/  FMUL R2, R13, R152 ;  /* 0x000000980d027220 */ /* 0x008fc80000400000 */
[----:B------:R-:W-:-:S05]  /*2bb0*/  FFMA R2, R29, R153, R2 ;  /* 0x000000991d027223 */ /* 0x000fca0000000002 */
[----:B------:R-:W-:-:S05]  /*2bc0*/  F2FP.BF16.F32.PACK_AB R2, RZ, R2 ;  /* 0x00000002ff02723e */ /* 0x000fca00000010ff */
[----:B------:R0:W-:Y:S01]  /*2bd0*/  @P3 STG.E.U16 desc[UR36][R4.64+0x12], R2 ;  /* 0x0000120204003986 */ /* 0x0001e2000c101524 */
[----:B------:R-:W-:Y:S05]  /*2be0*/  @!P1 BRA `(.L_x_43) ;  /* 0x0000000000049947 */ /* 0x000fea0003800000 */
[----:B------:R3:W5:Y:S02]  /*2bf0*/  LDG.E.LTC128B.U16 R22, desc[UR36][R8.64+0x10] ;  /* 0x0000102408167981 */ /* 0x000764000c1e1520 */
.L_x_43:
[----:B------:R-:W-:Y:S05]  /*2c00*/  BSYNC B1 ;  /* 0x0000000000017941 */ /* 0x000fea0003800000 */
.L_x_42:
[----:B-----5:R-:W-:Y:S01]  /*2c10*/  IMAD.U32 R13, R22, 0x10000, RZ ;  /* 0x00010000160d7824 */ /* 0x020fe200078e00ff */
[----:B------:R-:W-:Y:S01]  /*2c20*/  ISETP.GT.AND P0, PT, R3, 0x8, P0 ;  /* 0x000000080300780c */ /* 0x000fe20000704270 */
[----:B------:R-:W-:Y:S02]  /*2c30*/  BSSY B1, `(.L_x_44) ;  /* 0x0000007000017945 */ /* 0x000fe40003800000 */
[----:B------:R-:W-:-:S04]  /*2c40*/  FMUL R13, R13, R152 ;  /* 0x000000980d0d7220 */ /* 0x000fc80000400000 */
[----:B------:R-:W-:-:S05]  /*2c50*/  FFMA R13, R30, R153, R13 ;  /* 0x000000991e0d7223 */ /* 0x000fca000000000d */
[----:B------:R-:W-:-:S05]  /*2c60*/  F2FP.BF16.F32.PACK_AB R13, RZ, R13 ;  /* 0x0000000dff0d723e */ /* 0x000fca00000010ff */
[----:B------:R0:W-:Y:S01]  /*2c70*/  @P1 STG.E.U16 desc[UR36][R10.64+0x10], R13 ;  /* 0x0000100d0a001986 */ /* 0x0001e2000c101524 */
[----:B------:R-:W-:Y:S05]  /*2c80*/  @!P0 BRA `(.L_x_45) ;  /* 0x0000000000048947 */ /* 0x000fea0003800000 */
[----:B------:R0:W5:Y:S02]  /*2c90*/  LDG.E.LTC128B.U16 R22, desc[UR36][R8.64+0x12] ;  /* 0x0000122408167981 */ /* 0x000164000c1e1520 */
.L_x_45:
[----:B------:R-:W-:Y:S05]  /*2ca0*/  BSYNC B1 ;  /* 0x0000000000017941 */ /* 0x000fea0003800000 */
.L_x_44:
[----:B0----5:R-:W-:Y:S01]  /*2cb0*/  IMAD.U32 R13, R22, 0x10000, RZ ;  /* 0x00010000160d7824 */ /* 0x021fe200078e00ff */
        /* <DEDUP_REMOVED lines=9> */
.L_x_47:
[----:B------:R-:W-:Y:S05]  /*2d50*/  BSYNC B1 ;  /* 0x0000000000017941 */ /* 0x000fea0003800000 */
.L_x_46:
        /* <DEDUP_REMOVED lines=10> */
.L_x_49:
[----:B------:R-:W-:Y:S05]  /*2e00*/  BSYNC B1 ;  /* 0x0000000000017941 */ /* 0x000fea0003800000 */
.L_x_48:
[----:B0----5:R-:W-:Y:S01]  /*2e10*/  IMAD.U32 R13, R22, 0x10000, RZ ;  /* 0x00010000160d7824 */ /* 0x021fe200078e00ff */
        /* <DEDUP_REMOVED lines=8> */
.L_x_51:
[----:B------:R-:W-:Y:S05]  /*2ea0*/  BSYNC B1 ;  /* 0x0000000000017941 */ /* 0x000fea0003800000 */
.L_x_50:
        /* <DEDUP_REMOVED lines=9> */
.L_x_53:
[----:B------:R-:W-:Y:S05]  /*2f40*/  BSYNC B1 ;  /* 0x0000000000017941 */ /* 0x000fea0003800000 */
.L_x_52:
        /* <DEDUP_REMOVED lines=10> */
.L_x_55:
[----:B------:R-:W-:Y:S05]  /*2ff0*/  BSYNC B1 ;  /* 0x0000000000017941 */ /* 0x000fea0003800000 */
.L_x_54:
        /* <DEDUP_REMOVED lines=10> */
.L_x_57:
[----:B------:R-:W-:Y:S05]  /*30a0*/  BSYNC B1 ;  /* 0x0000000000017941 */ /* 0x000fea0003800000 */
.L_x_56:
        /* <DEDUP_REMOVED lines=9> */
.L_x_59:
[----:B------:R-:W-:Y:S05]  /*3140*/  BSYNC B1 ;  /* 0x0000000000017941 */ /* 0x000fea0003800000 */
.L_x_58:
        /* <DEDUP_REMOVED lines=9> */
.L_x_61:
[----:B------:R-:W-:Y:S05]  /*31e0*/  BSYNC B1 ;  /* 0x0000000000017941 */ /* 0x000fea0003800000 */
.L_x_60:
        /* <DEDUP_REMOVED lines=10> */
.L_x_63:
[----:B------:R-:W-:Y:S05]  /*3290*/  BSYNC B1 ;  /* 0x0000000000017941 */ /* 0x000fea0003800000 */
.L_x_62:
        /* <DEDUP_REMOVED lines=10> */
.L_x_65:
[----:B------:R-:W-:Y:S05]  /*3340*/  BSYNC B1 ;  /* 0x0000000000017941 */ /* 0x000fea0003800000 */
.L_x_64:
        /* <DEDUP_REMOVED lines=9> */
.L_x_67:
[----:B------:R-:W-:Y:S05]  /*33e0*/  BSYNC B1 ;  /* 0x0000000000017941 */ /* 0x000fea0003800000 */
.L_x_66:
        /* <DEDUP_REMOVED lines=9> */
.L_x_69:
[----:B------:R-:W-:Y:S05]  /*3480*/  BSYNC B1 ;  /* 0x0000000000017941 */ /* 0x000fea0003800000 */
.L_x_68:
        /* <DEDUP_REMOVED lines=10> */
.L_x_71:
[----:B------:R-:W-:Y:S05]  /*3530*/  BSYNC B1 ;  /* 0x0000000000017941 */ /* 0x000fea0003800000 */
.L_x_70:
        /* <DEDUP_REMOVED lines=10> */
.L_x_73:
[----:B------:R-:W-:Y:S05]  /*35e0*/  BSYNC B1 ;  /* 0x0000000000017941 */ /* 0x000fea0003800000 */
.L_x_72:
        /* <DEDUP_REMOVED lines=9> */
.L_x_75:
[----:B------:R-:W-:Y:S05]  /*3680*/  BSYNC B1 ;  /* 0x0000000000017941 */ /* 0x000fea0003800000 */
.L_x_74:
        /* <DEDUP_REMOVED lines=9> */
.L_x_77:
[----:B------:R-:W-:Y:S05]  /*3720*/  BSYNC B1 ;  /* 0x0000000000017941 */ /* 0x000fea0003800000 */
.L_x_76:
        /* <DEDUP_REMOVED lines=10> */
.L_x_79:
[----:B------:R-:W-:Y:S05]  /*37d0*/  BSYNC B1 ;  /* 0x0000000000017941 */ /* 0x000fea0003800000 */
.L_x_78:
        /* <DEDUP_REMOVED lines=10> */
.L_x_81:
[----:B------:R-:W-:Y:S05]  /*3880*/  BSYNC B1 ;  /* 0x0000000000017941 */ /* 0x000fea0003800000 */
.L_x_80:
        /* <DEDUP_REMOVED lines=9> */
.L_x_83:
[----:B------:R-:W-:Y:S05]  /*3920*/  BSYNC B1 ;  /* 0x0000000000017941 */ /* 0x000fea0003800000 */
.L_x_82:
        /* <DEDUP_REMOVED lines=9> */
.L_x_85:
[----:B------:R-:W-:Y:S05]  /*39c0*/  BSYNC B1 ;  /* 0x0000000000017941 */ /* 0x000fea0003800000 */
.L_x_84:
        /* <DEDUP_REMOVED lines=10> */
.L_x_87:
[----:B------:R-:W-:Y:S05]  /*3a70*/  BSYNC B1 ;  /* 0x0000000000017941 */ /* 0x000fea0003800000 */
.L_x_86:
        /* <DEDUP_REMOVED lines=10> */
.L_x_89:
[----:B------:R-:W-:Y:S05]  /*3b20*/  BSYNC B1 ;  /* 0x0000000000017941 */ /* 0x000fea0003800000 */
.L_x_88:
        /* <DEDUP_REMOVED lines=9> */
.L_x_91:
[----:B------:R-:W-:Y:S05]  /*3bc0*/  BSYNC B1 ;  /* 0x0000000000017941 */ /* 0x000fea0003800000 */
.L_x_90:
        /* <DEDUP_REMOVED lines=9> */
.L_x_93:
[----:B------:R-:W-:Y:S05]  /*3c60*/  BSYNC B1 ;  /* 0x0000000000017941 */ /* 0x000fea0003800000 */
.L_x_92:
        /* <DEDUP_REMOVED lines=10> */
.L_x_95:
[----:B------:R-:W-:Y:S05]  /*3d10*/  BSYNC B1 ;  /* 0x0000000000017941 */ /* 0x000fea0003800000 */
.L_x_94:
        /* <DEDUP_REMOVED lines=10> */
.L_x_97:
[----:B------:R-:W-:Y:S05]  /*3dc0*/  BSYNC B1 ;  /* 0x0000000000017941 */ /* 0x000fea0003800000 */
.L_x_96:
        /* <DEDUP_REMOVED lines=9> */
.L_x_99:
[----:B------:R-:W-:Y:S05]  /*3e60*/  BSYNC B1 ;  /* 0x0000000000017941 */ /* 0x000fea0003800000 */
.L_x_98:
        /* <DEDUP_REMOVED lines=9> */
.L_x_101:
[----:B------:R-:W-:Y:S05]  /*3f00*/  BSYNC B1 ;  /* 0x0000000000017941 */ /* 0x000fea0003800000 */
.L_x_100:
        /* <DEDUP_REMOVED lines=10> */
.L_x_103:
[----:B------:R-:W-:Y:S05]  /*3fb0*/  BSYNC B1 ;  /* 0x0000000000017941 */ /* 0x000fea0003800000 */
.L_x_102:
        /* <DEDUP_REMOVED lines=10> */
.L_x_105:
[----:B------:R-:W-:Y:S05]  /*4060*/  BSYNC B1 ;  /* 0x0000000000017941 */ /* 0x000fea0003800000 */
.L_x_104:
        /* <DEDUP_REMOVED lines=9> */
.L_x_107:
[----:B------:R-:W-:Y:S05]  /*4100*/  BSYNC B1 ;  /* 0x0000000000017941 */ /* 0x000fea0003800000 */
.L_x_106:
        /* <DEDUP_REMOVED lines=9> */
.L_x_109:
[----:B------:R-:W-:Y:S05]  /*41a0*/  BSYNC B1 ;  /* 0x0000000000017941 */ /* 0x000fea0003800000 */
.L_x_108:
        /* <DEDUP_REMOVED lines=10> */
.L_x_111:
[----:B------:R-:W-:Y:S05]  /*4250*/  BSYNC B1 ;  /* 0x0000000000017941 */ /* 0x000fea0003800000 */
.L_x_110:
        /* <DEDUP_REMOVED lines=10> */
.L_x_113:
[----:B------:R-:W-:Y:S05]  /*4300*/  BSYNC B1 ;  /* 0x0000000000017941 */ /* 0x000fea0003800000 */
.L_x_112:
        /* <DEDUP_REMOVED lines=9> */
.L_x_115:
[----:B------:R-:W-:Y:S05]  /*43a0*/  BSYNC B1 ;  /* 0x0000000000017941 */ /* 0x000fea0003800000 */
.L_x_114:
        /* <DEDUP_REMOVED lines=9> */
.L_x_117:
[----:B------:R-:W-:Y:S05]  /*4440*/  BSYNC B1 ;  /* 0x0000000000017941 */ /* 0x000fea0003800000 */
.L_x_116:
        /* <DEDUP_REMOVED lines=10> */
.L_x_119:
[----:B------:R-:W-:Y:S05]  /*44f0*/  BSYNC B1 ;  /* 0x0000000000017941 */ /* 0x000fea0003800000 */
.L_x_118:
        /* <DEDUP_REMOVED lines=10> */
.L_x_121:
[----:B------:R-:W-:Y:S05]  /*45a0*/  BSYNC B1 ;  /* 0x0000000000017941 */ /* 0x000fea0003800000 */
.L_x_120:
        /* <DEDUP_REMOVED lines=9> */
.L_x_123:
[----:B------:R-:W-:Y:S05]  /*4640*/  BSYNC B1 ;  /* 0x0000000000017941 */ /* 0x000fea0003800000 */
.L_x_122:
        /* <DEDUP_REMOVED lines=9> */
.L_x_125:
[----:B------:R-:W-:Y:S05]  /*46e0*/  BSYNC B1 ;  /* 0x0000000000017941 */ /* 0x000fea0003800000 */
.L_x_124:
        /* <DEDUP_REMOVED lines=10> */
.L_x_127:
[----:B------:R-:W-:Y:S05]  /*4790*/  BSYNC B1 ;  /* 0x0000000000017941 */ /* 0x000fea0003800000 */
.L_x_126:
        /* <DEDUP_REMOVED lines=10> */
.L_x_129:
[----:B------:R-:W-:Y:S05]  /*4840*/  BSYNC B1 ;  /* 0x0000000000017941 */ /* 0x000fea0003800000 */
.L_x_128:
        /* <DEDUP_REMOVED lines=9> */
.L_x_131:
[----:B------:R-:W-:Y:S05]  /*48e0*/  BSYNC B1 ;  /* 0x0000000000017941 */ /* 0x000fea0003800000 */
.L_x_130:
        /* <DEDUP_REMOVED lines=9> */
.L_x_133:
[----:B------:R-:W-:Y:S05]  /*4980*/  BSYNC B1 ;  /* 0x0000000000017941 */ /* 0x000fea0003800000 */
.L_x_132:
        /* <DEDUP_REMOVED lines=10> */
.L_x_135:
[----:B------:R-:W-:Y:S05]  /*4a30*/  BSYNC B1 ;  /* 0x0000000000017941 */ /* 0x000fea0003800000 */
.L_x_134:
        /* <DEDUP_REMOVED lines=10> */
.L_x_137:
[----:B------:R-:W-:Y:S05]  /*4ae0*/  BSYNC B1 ;  /* 0x0000000000017941 */ /* 0x000fea0003800000 */
.L_x_136:
        /* <DEDUP_REMOVED lines=9> */
.L_x_139:
[----:B------:R-:W-:Y:S05]  /*4b80*/  BSYNC B1 ;  /* 0x0000000000017941 */ /* 0x000fea0003800000 */
.L_x_138:
        /* <DEDUP_REMOVED lines=9> */
.L_x_141:
[----:B------:R-:W-:Y:S05]  /*4c20*/  BSYNC B1 ;  /* 0x0000000000017941 */ /* 0x000fea0003800000 */
.L_x_140:
        /* <DEDUP_REMOVED lines=10> */
.L_x_143:
[----:B------:R-:W-:Y:S05]  /*4cd0*/  BSYNC B1 ;  /* 0x0000000000017941 */ /* 0x000fea0003800000 */
.L_x_142:
        /* <DEDUP_REMOVED lines=10> */
.L_x_145:
[----:B------:R-:W-:Y:S05]  /*4d80*/  BSYNC B1 ;  /* 0x0000000000017941 */ /* 0x000fea0003800000 */
.L_x_144:
        /* <DEDUP_REMOVED lines=9> */
.L_x_147:
[----:B------:R-:W-:Y:S05]  /*4e20*/  BSYNC B1 ;  /* 0x0000000000017941 */ /* 0x000fea0003800000 */
.L_x_146:
        /* <DEDUP_REMOVED lines=9> */
.L_x_149:
[----:B------:R-:W-:Y:S05]  /*4ec0*/  BSYNC B1 ;  /* 0x0000000000017941 */ /* 0x000fea0003800000 */
.L_x_148:
        /* <DEDUP_REMOVED lines=10> */
.L_x_151:
[----:B------:R-:W-:Y:S05]  /*4f70*/  BSYNC B1 ;  /* 0x0000000000017941 */ /* 0x000fea0003800000 */
.L_x_150:
        /* <DEDUP_REMOVED lines=10> */
.L_x_153:
[----:B------:R-:W-:Y:S05]  /*5020*/  BSYNC B1 ;  /* 0x0000000000017941 */ /* 0x000fea0003800000 */
.L_x_152:
        /* <DEDUP_REMOVED lines=9> */
.L_x_155:
[----:B------:R-:W-:Y:S05]  /*50c0*/  BSYNC B1 ;  /* 0x0000000000017941 */ /* 0x000fea0003800000 */
.L_x_154:
        /* <DEDUP_REMOVED lines=9> */
.L_x_157:
[----:B------:R-:W-:Y:S05]  /*5160*/  BSYNC B1 ;  /* 0x0000000000017941 */ /* 0x000fea0003800000 */
.L_x_156:
        /* <DEDUP_REMOVED lines=10> */
.L_x_159:
[----:B------:R-:W-:Y:S05]  /*5210*/  BSYNC B1 ;  /* 0x0000000000017941 */ /* 0x000fea0003800000 */
.L_x_158:
        /* <DEDUP_REMOVED lines=10> */
.L_x_161:
[----:B------:R-:W-:Y:S05]  /*52c0*/  BSYNC B1 ;  /* 0x0000000000017941 */ /* 0x000fea0003800000 */
.L_x_160:
        /* <DEDUP_REMOVED lines=9> */
.L_x_163:
[----:B------:R-:W-:Y:S05]  /*5360*/  BSYNC B1 ;  /* 0x0000000000017941 */ /* 0x000fea0003800000 */
.L_x_162:
        /* <DEDUP_REMOVED lines=9> */
.L_x_165:
[----:B------:R-:W-:Y:S05]  /*5400*/  BSYNC B1 ;  /* 0x0000000000017941 */ /* 0x000fea0003800000 */
.L_x_164:
        /* <DEDUP_REMOVED lines=10> */
.L_x_167:
[----:B------:R-:W-:Y:S05]  /*54b0*/  BSYNC B1 ;  /* 0x0000000000017941 */ /* 0x000fea0003800000 */
.L_x_166:
        /* <DEDUP_REMOVED lines=10> */
.L_x_169:
[----:B------:R-:W-:Y:S05]  /*5560*/  BSYNC B1 ;  /* 0x0000000000017941 */ /* 0x000fea0003800000 */
.L_x_168:
        /* <DEDUP_REMOVED lines=9> */
.L_x_171:
[----:B------:R-:W-:Y:S05]  /*5600*/  BSYNC B1 ;  /* 0x0000000000017941 */ /* 0x000fea0003800000 */
.L_x_170:
        /* <DEDUP_REMOVED lines=9> */
.L_x_173:
[----:B------:R-:W-:Y:S05]  /*56a0*/  BSYNC B1 ;  /* 0x0000000000017941 */ /* 0x000fea0003800000 */
.L_x_172:
        /* <DEDUP_REMOVED lines=10> */
.L_x_175:
[----:B------:R-:W-:Y:S05]  /*5750*/  BSYNC B1 ;  /* 0x0000000000017941 */ /* 0x000fea0003800000 */
.L_x_174:
        /* <DEDUP_REMOVED lines=10> */
.L_x_177:
[----:B------:R-:W-:Y:S05]  /*5800*/  BSYNC B1 ;  /* 0x0000000000017941 */ /* 0x000fea0003800000 */
.L_x_176:
        /* <DEDUP_REMOVED lines=9> */
.L_x_179:
[----:B------:R-:W-:Y:S05]  /*58a0*/  BSYNC B1 ;  /* 0x0000000000017941 */ /* 0x000fea0003800000 */
.L_x_178:
        /* <DEDUP_REMOVED lines=9> */
.L_x_181:
[----:B------:R-:W-:Y:S05]  /*5940*/  BSYNC B1 ;  /* 0x0000000000017941 */ /* 0x000fea0003800000 */
.L_x_180:
        /* <DEDUP_REMOVED lines=10> */
.L_x_183:
[----:B------:R-:W-:Y:S05]  /*59f0*/  BSYNC B1 ;  /* 0x0000000000017941 */ /* 0x000fea0003800000 */
.L_x_182:
        /* <DEDUP_REMOVED lines=10> */
.L_x_185:
[----:B------:R-:W-:Y:S05]  /*5aa0*/  BSYNC B1 ;  /* 0x0000000000017941 */ /* 0x000fea0003800000 */
.L_x_184:
        /* <DEDUP_REMOVED lines=9> */
.L_x_187:
[----:B------:R-:W-:Y:S05]  /*5b40*/  BSYNC B1 ;  /* 0x0000000000017941 */ /* 0x000fea0003800000 */
.L_x_186:
        /* <DEDUP_REMOVED lines=9> */
.L_x_189:
[----:B------:R-:W-:Y:S05]  /*5be0*/  BSYNC B1 ;  /* 0x0000000000017941 */ /* 0x000fea0003800000 */
.L_x_188:
        /* <DEDUP_REMOVED lines=10> */
.L_x_191:
[----:B------:R-:W-:Y:S05]  /*5c90*/  BSYNC B1 ;  /* 0x0000000000017941 */ /* 0x000fea0003800000 */
.L_x_190:
        /* <DEDUP_REMOVED lines=10> */
.L_x_193:
[----:B------:R-:W-:Y:S05]  /*5d40*/  BSYNC B1 ;  /* 0x0000000000017941 */ /* 0x000fea0003800000 */
.L_x_192:
        /* <DEDUP_REMOVED lines=9> */
.L_x_195:
[----:B------:R-:W-:Y:S05]  /*5de0*/  BSYNC B1 ;  /* 0x0000000000017941 */ /* 0x000fea0003800000 */
.L_x_194:
        /* <DEDUP_REMOVED lines=9> */
.L_x_197:
[----:B------:R-:W-:Y:S05]  /*5e80*/  BSYNC B1 ;  /* 0x0000000000017941 */ /* 0x000fea0003800000 */
.L_x_196:
        /* <DEDUP_REMOVED lines=10> */
.L_x_199:
[----:B------:R-:W-:Y:S05]  /*5f30*/  BSYNC B1 ;  /* 0x0000000000017941 */ /* 0x000fea0003800000 */
.L_x_198:
        /* <DEDUP_REMOVED lines=10> */
.L_x_201:
[----:B------:R-:W-:Y:S05]  /*5fe0*/  BSYNC B1 ;  /* 0x0000000000017941 */ /* 0x000fea0003800000 */
.L_x_200:
        /* <DEDUP_REMOVED lines=9> */
.L_x_203:
[----:B------:R-:W-:Y:S05]  /*6080*/  BSYNC B1 ;  /* 0x0000000000017941 */ /* 0x000fea0003800000 */
.L_x_202:
        /* <DEDUP_REMOVED lines=9> */
.L_x_205:
[----:B------:R-:W-:Y:S05]  /*6120*/  BSYNC B1 ;  /* 0x0000000000017941 */ /* 0x000fea0003800000 */
.L_x_204:
        /* <DEDUP_REMOVED lines=10> */
.L_x_207:
[----:B------:R-:W-:Y:S05]  /*61d0*/  BSYNC B1 ;  /* 0x0000000000017941 */ /* 0x000fea0003800000 */
.L_x_206:
        /* <DEDUP_REMOVED lines=10> */
.L_x_209:
[----:B------:R-:W-:Y:S05]  /*6280*/  BSYNC B1 ;  /* 0x0000000000017941 */ /* 0x000fea0003800000 */
.L_x_208:
        /* <DEDUP_REMOVED lines=9> */
.L_x_211:
[----:B------:R-:W-:Y:S05]  /*6320*/  BSYNC B1 ;  /* 0x0000000000017941 */ /* 0x000fea0003800000 */
.L_x_210:
        /* <DEDUP_REMOVED lines=9> */
.L_x_213:
[----:B------:R-:W-:Y:S05]  /*63c0*/  BSYNC B1 ;  /* 0x0000000000017941 */ /* 0x000fea0003800000 */
.L_x_212:
        /* <DEDUP_REMOVED lines=10> */
.L_x_215:
[----:B------:R-:W-:Y:S05]  /*6470*/  BSYNC B1 ;  /* 0x0000000000017941 */ /* 0x000fea0003800000 */
.L_x_214:
        /* <DEDUP_REMOVED lines=10> */
.L_x_217:
[----:B------:R-:W-:Y:S05]  /*6520*/  BSYNC B1 ;  /* 0x0000000000017941 */ /* 0x000fea0003800000 */
.L_x_216:
        /* <DEDUP_REMOVED lines=9> */
.L_x_219:
[----:B------:R-:W-:Y:S05]  /*65c0*/  BSYNC B1 ;  /* 0x0000000000017941 */ /* 0x000fea0003800000 */
.L_x_218:
        /* <DEDUP_REMOVED lines=9> */
.L_x_221:
[----:B------:R-:W-:Y:S05]  /*6660*/  BSYNC B1 ;  /* 0x0000000000017941 */ /* 0x000fea0003800000 */
.L_x_220:
        /* <DEDUP_REMOVED lines=10> */
.L_x_223:
[----:B------:R-:W-:Y:S05]  /*6710*/  BSYNC B1 ;  /* 0x0000000000017941 */ /* 0x000fea0003800000 */
.L_x_222:
        /* <DEDUP_REMOVED lines=10> */
.L_x_225:
[----:B------:R-:W-:Y:S05]  /*67c0*/  BSYNC B1 ;  /* 0x0000000000017941 */ /* 0x000fea0003800000 */
.L_x_224:
        /* <DEDUP_REMOVED lines=9> */
.L_x_227:
[----:B------:R-:W-:Y:S05]  /*6860*/  BSYNC B1 ;  /* 0x0000000000017941 */ /* 0x000fea0003800000 */
.L_x_226:
        /* <DEDUP_REMOVED lines=9> */
.L_x_229:
[----:B------:R-:W-:Y:S05]  /*6900*/  BSYNC B1 ;  /* 0x0000000000017941 */ /* 0x000fea0003800000 */
.L_x_228:
        /* <DEDUP_REMOVED lines=10> */
.L_x_231:
[----:B------:R-:W-:Y:S05]  /*69b0*/  BSYNC B1 ;  /* 0x0000000000017941 */ /* 0x000fea0003800000 */
.L_x_230:
        /* <DEDUP_REMOVED lines=10> */
.L_x_233:
[----:B------:R-:W-:Y:S05]  /*6a60*/  BSYNC B1 ;  /* 0x0000000000017941 */ /* 0x000fea0003800000 */
.L_x_232:
        /* <DEDUP_REMOVED lines=9> */
.L_x_235:
[----:B------:R-:W-:Y:S05]  /*6b00*/  BSYNC B1 ;  /* 0x0000000000017941 */ /* 0x000fea0003800000 */
.L_x_234:
        /* <DEDUP_REMOVED lines=9> */
.L_x_237:
[----:B------:R-:W-:Y:S05]  /*6ba0*/  BSYNC B1 ;  /* 0x0000000000017941 */ /* 0x000fea0003800000 */
.L_x_236:
        /* <DEDUP_REMOVED lines=10> */
.L_x_239:
[----:B------:R-:W-:Y:S05]  /*6c50*/  BSYNC B1 ;  /* 0x0000000000017941 */ /* 0x000fea0003800000 */
.L_x_238:
        /* <DEDUP_REMOVED lines=10> */
.L_x_241:
[----:B------:R-:W-:Y:S05]  /*6d00*/  BSYNC B1 ;  /* 0x0000000000017941 */ /* 0x000fea0003800000 */
.L_x_240:
        /* <DEDUP_REMOVED lines=9> */
.L_x_243:
[----:B------:R-:W-:Y:S05]  /*6da0*/  BSYNC B1 ;  /* 0x0000000000017941 */ /* 0x000fea0003800000 */
.L_x_242:
        /* <DEDUP_REMOVED lines=9> */
.L_x_245:
[----:B------:R-:W-:Y:S05]  /*6e40*/  BSYNC B1 ;  /* 0x0000000000017941 */ /* 0x000fea0003800000 */
.L_x_244:
        /* <DEDUP_REMOVED lines=10> */
.L_x_247:
[----:B------:R-:W-:Y:S05]  /*6ef0*/  BSYNC B1 ;  /* 0x0000000000017941 */ /* 0x000fea0003800000 */
.L_x_246:
        /* <DEDUP_REMOVED lines=10> */
.L_x_249:
[----:B------:R-:W-:Y:S05]  /*6fa0*/  BSYNC B1 ;  /* 0x0000000000017941 */ /* 0x000fea0003800000 */
.L_x_248:
        /* <DEDUP_REMOVED lines=9> */
.L_x_251:
[----:B------:R-:W-:Y:S05]  /*7040*/  BSYNC B1 ;  /* 0x0000000000017941 */ /* 0x000fea0003800000 */
.L_x_250:
        /* <DEDUP_REMOVED lines=9> */
.L_x_253:
[----:B------:R-:W-:Y:S05]  /*70e0*/  BSYNC B1 ;  /* 0x0000000000017941 */ /* 0x000fea0003800000 */
.L_x_252:
        /* <DEDUP_REMOVED lines=10> */
.L_x_255:
[----:B------:R-:W-:Y:S05]  /*7190*/  BSYNC B1 ;  /* 0x0000000000017941 */ /* 0x000fea0003800000 */
.L_x_254:
        /* <DEDUP_REMOVED lines=10> */
.L_x_257:
[----:B------:R-:W-:Y:S05]  /*7240*/  BSYNC B1 ;  /* 0x0000000000017941 */ /* 0x000fea0003800000 */
.L_x_256:
        /* <DEDUP_REMOVED lines=9> */
.L_x_259:
[----:B------:R-:W-:Y:S05]  /*72e0*/  BSYNC B1 ;  /* 0x0000000000017941 */ /* 0x000fea0003800000 */
.L_x_258:
        /* <DEDUP_REMOVED lines=9> */
.L_x_261:
[----:B------:R-:W-:Y:S05]  /*7380*/  BSYNC B1 ;  /* 0x0000000000017941 */ /* 0x000fea0003800000 */
.L_x_260:
        /* <DEDUP_REMOVED lines=10> */
.L_x_263:
[----:B------:R-:W-:Y:S05]  /*7430*/  BSYNC B1 ;  /* 0x0000000000017941 */ /* 0x000fea0003800000 */
.L_x_262:
        /* <DEDUP_REMOVED lines=10> */
.L_x_265:
[----:B------:R-:W-:Y:S05]  /*74e0*/  BSYNC B1 ;  /* 0x0000000000017941 */ /* 0x000fea0003800000 */
.L_x_264:
        /* <DEDUP_REMOVED lines=9> */
.L_x_267:
[----:B------:R-:W-:Y:S05]  /*7580*/  BSYNC B1 ;  /* 0x0000000000017941 */ /* 0x000fea0003800000 */
.L_x_266:
        /* <DEDUP_REMOVED lines=9> */
.L_x_269:
[----:B------:R-:W-:Y:S05]  /*7620*/  BSYNC B1 ;  /* 0x0000000000017941 */ /* 0x000fea0003800000 */
.L_x_268:
        /* <DEDUP_REMOVED lines=10> */
.L_x_271:
[----:B------:R-:W-:Y:S05]  /*76d0*/  BSYNC B1 ;  /* 0x0000000000017941 */ /* 0x000fea0003800000 */
.L_x_270:
        /* <DEDUP_REMOVED lines=10> */
.L_x_273:
[----:B------:R-:W-:Y:S05]  /*7780*/  BSYNC B1 ;  /* 0x0000000000017941 */ /* 0x000fea0003800000 */
.L_x_272:
        /* <DEDUP_REMOVED lines=9> */
.L_x_275:
[----:B------:R-:W-:Y:S05]  /*7820*/  BSYNC B1 ;  /* 0x0000000000017941 */ /* 0x000fea0003800000 */
.L_x_274:
        /* <DEDUP_REMOVED lines=9> */
.L_x_277:
[----:B------:R-:W-:Y:S05]  /*78c0*/  BSYNC B1 ;  /* 0x0000000000017941 */ /* 0x000fea0003800000 */
.L_x_276:
        /* <DEDUP_REMOVED lines=10> */
.L_x_279:
[----:B------:R-:W-:Y:S05]  /*7970*/  BSYNC B1 ;  /* 0x0000000000017941 */ /* 0x000fea0003800000 */
.L_x_278:
        /* <DEDUP_REMOVED lines=10> */
.L_x_281:
[----:B------:R-:W-:Y:S05]  /*7a20*/  BSYNC B1 ;  /* 0x0000000000017941 */ /* 0x000fea0003800000 */
.L_x_280:
[----:B01--45:R-:W-:Y:S01]  /*7a30*/  IMAD.U32 R7, R22, 0x10000, RZ ;  /* 0x0001000016077824 */ /* 0x033fe200078e00ff */
        /* <DEDUP_REMOVED lines=8> */
.L_x_283:
[----:B------:R-:W-:Y:S05]  /*7ac0*/  BSYNC B1 ;  /* 0x0000000000017941 */ /* 0x000fea0003800000 */
.L_x_282:
[----:B0----5:R-:W-:Y:S01]  /*7ad0*/  IMAD.U32 R5, R22, 0x10000, RZ ;  /* 0x0001000016057824 */ /* 0x021fe200078e00ff */
[----:B------:R-:W-:Y:S01]  /*7ae0*/  ISETP.GT.AND P0, PT, R3, 0x8, P0 ;  /* 0x000000080300780c */ /* 0x000fe20000704270 */
[----:B------:R-:W-:Y:S01]  /*7af0*/  @P1 IMAD.MOV.U32 R4, RZ, RZ, R10 ;  /* 0x000000ffff041224 */ /* 0x000fe200078e000a */
[----:B------:R-:W-:Y:S01]  /*7b00*/  BSSY B1, `(.L_x_284) ;  /* 0x0000009000017945 */ /* 0x000fe20003800000 */
[----:B------:R-:W-:-:S04]  /*7b10*/  FMUL R5, R5, R152 ;  /* 0x0000009805057220 */ /* 0x000fc80000400000 */
[----:B------:R-:W-:-:S05]  /*7b20*/  FFMA R5, R150, R153, R5 ;  /* 0x0000009996057223 */ /* 0x000fca0000000005 */
[----:B------:R-:W-:-:S04]  /*7b30*/  F2FP.BF16.F32.PACK_AB R5, RZ, R5 ;  /* 0x00000005ff05723e */ /* 0x000fc800000010ff */
[----:B------:R-:W-:Y:S01]  /*7b40*/  PRMT R2, R5, 0x7610, R2 ;  /* 0x0000761005027816 */ /* 0x000fe20000000002 */
[----:B------:R-:W-:-:S05]  /*7b50*/  @P1 IMAD.MOV.U32 R5, RZ, RZ, R11 ;  /* 0x000000ffff051224 */ /* 0x000fca00078e000b */
[----:B------:R0:W-:Y:S01]  /*7b60*/  @P1 STG.E.U16 desc[UR36][R4.64+0x1f0], R2 ;  /* 0x0001f00204001986 */ /* 0x0001e2000c101524 */
[----:B------:R-:W-:Y:S05]  /*7b70*/  @!P0 BRA `(.L_x_285) ;  /* 0x0000000000048947 */ /* 0x000fea0003800000 */
[----:B------:R4:W5:Y:S02]  /*7b80*/  LDG.E.LTC128B.U16 R22, desc[UR36][R8.64+0x1f2] ;  /* 0x0001f22408167981 */ /* 0x000964000c1e1520 */
.L_x_285:
[----:B------:R-:W-:Y:S05]  /*7b90*/  BSYNC B1 ;  /* 0x0000000000017941 */ /* 0x000fea0003800000 */
.L_x_284:
[----:B------:R-:W-:Y:S05]  /*7ba0*/  @!P0 BRA `(.L_x_286) ;  /* 0x0000002400488947 */ /* 0x000fea0003800000 */
[----:B-----5:R-:W-:-:S04]  /*7bb0*/  IMAD.U32 R3, R22, 0x10000, RZ ;  /* 0x0001000016037824 */ /* 0x020fc800078e00ff */
[----:B------:R-:W-:-:S04]  /*7bc0*/  FMUL R0, R3, R152 ;  /* 0x0000009803007220 */ /* 0x000fc80000400000 */
[----:B------:R-:W-:-:S05]  /*7bd0*/  FFMA R0, R151, R153, R0 ;  /* 0x0000009997007223 */ /* 0x000fca0000000000 */
[----:B------:R-:W-:-:S05]  /*7be0*/  F2FP.BF16.F32.PACK_AB R0, RZ, R0 ;  /* 0x00000000ff00723e */ /* 0x000fca00000010ff */
[----:B------:R0:W-:Y:S01]  /*7bf0*/  STG.E.U16 desc[UR36][R10.64+0x1f2], R0 ;  /* 0x0001f2000a007986 */ /* 0x0001e2000c101524 */
[----:B------:R-:W-:Y:S05]  /*7c00*/  BRA `(.L_x_286) ;  /* 0x0000002400307947 */ /* 0x000fea0003800000 */
.L_x_33:
[----:B------:R-:W-:Y:S01]  /*7c10*/  ISETP.GT.AND P0, PT, R0, 0x1, PT ;  /* 0x000000010000780c */ /* 0x000fe20003f04270 */
[----:B------:R-:W-:Y:S01]  /*7c20*/  ULDC.64 UR4, c[0x0][0x5c0] ;  /* 0x0001700000047ab9 */ /* 0x000fe20000000a00 */
[-C--:B------:R-:W-:Y:S01]  /*7c30*/  FMUL R24, R24, R153.reuse ;  /* 0x0000009918187220 */ /* 0x080fe20000400000 */
[-C--:B------:R-:W-:Y:S01]  /*7c40*/  FMUL R25, R25, R153.reuse ;  /* 0x0000009919197220 */ /* 0x080fe20000400000 */
[----:B------:R-:W-:Y:S01]  /*7c50*/  ISETP.GT.AND P3, PT, R3, RZ, P0 ;  /* 0x000000ff0300720c */ /* 0x000fe20000764270 */
[-C--:B------:R-:W-:Y:S01]  /*7c60*/  FMUL R26, R26, R153.reuse ;  /* 0x000000991a1a7220 */ /* 0x080fe20000400000 */
[----:B------:R-:W-:Y:S01]  /*7c70*/  LEA R4, P4, R6, UR4, 0x1 ;  /* 0x0000000406047c11 */ /* 0x000fe2000f8808ff */
[-C--:B------:R-:W-:Y:S01]  /*7c80*/  FMUL R27, R27, R153.reuse ;  /* 0x000000991b1b7220 */ /* 0x080fe20000400000 */
[----:B------:R-:W-:Y:S01]  /*7c90*/  F2FP.BF16.F32.PACK_AB R24, RZ, R24 ;  /* 0x00000018ff18723e */ /* 0x000fe200000010ff */
[-C--:B------:R-:W-:Y:S01]  /*7ca0*/  FMUL R28, R28, R153.reuse ;  /* 0x000000991c1c7220 */ /* 0x080fe20000400000 */
[----:B------:R-:W-:Y:S01]  /*7cb0*/  LEA.HI.X R5, R6, UR5, R179, 0x1, P4 ;  /* 0x0000000506057c11 */ /* 0x000fe2000a0f0cb3 */
[----:B------:R-:W-:Y:S01]  /*7cc0*/  FMUL R29, R29, R153 ;  /* 0x000000991d1d7220 */ /* 0x000fe20000400000 */
[----:B------:R-:W-:Y:S01]  /*7cd0*/  F2FP.BF16.F32.PACK_AB R25, RZ, R25 ;  /* 0x00000019ff19723e */ /* 0x000fe200000010ff */
[-C--:B------:R-:W-:Y:S01]  /*7ce0*/  FMUL R30, R30, R153.reuse ;  /* 0x000000991e1e7220 */ /* 0x080fe20000400000 */
[----:B------:R-:W-:Y:S01]  /*7cf0*/  SHF.L.U64.HI R11, R10, 0x4, R11 ;  /* 0x000000040a0b7819 */ /* 0x000fe2000001020b */
[----:B------:R-:W-:Y:S01]  /*7d00*/  @P1 STG.E.U16 desc[UR36][R4.64], R24 ;  /* 0x0000001804001986 */ /* 0x000fe2000c101524 */
[----:B------:R-:W-:Y:S01]  /*7d10*/  ISETP.GT.AND P1, PT, R0, 0x8, PT ;  /* 0x000000080000780c */ /* 0x000fe20003f24270 */
[-C--:B------:R-:W-:Y:S01]  /*7d20*/  FMUL R31, R31, R153.reuse ;  /* 0x000000991f1f7220 */ /* 0x080fe20000400000 */
[C---:B------:R-:W-:Y:S01]  /*7d30*/  ISETP.GT.AND P4, PT, R3.reuse, 0x8, P0 ;  /* 0x000000080300780c */ /* 0x040fe20000784270 */
[----:B------:R-:W-:Y:S01]  /*7d40*/  @P3 STG.E.U16 desc[UR36][R4.64+0x2], R25 ;  /* 0x0000021904003986 */ /* 0x000fe2000c101524 */
[----:B------:R-:W-:Y:S01]  /*7d50*/  LEA R6, P3, R10, R4, 0x4 ;  /* 0x000000040a067211 */ /* 0x000fe200078620ff */
[-C--:B------:R-:W-:Y:S01]  /*7d60*/  FMUL R32, R32, R153.reuse ;  /* 0x0000009920207220 */ /* 0x080fe20000400000 */
[----:B------:R-:W-:Y:S01]  /*7d70*/  ISETP.GT.AND P2, PT, R3, 0x8, P2 ;  /* 0x000000080300780c */ /* 0x000fe20001744270 */
[-C--:B------:R-:W-:Y:S01]  /*7d80*/  FMUL R33, R33, R153.reuse ;  /* 0x0000009921217220 */ /* 0x080fe20000400000 */
[----:B------:R-:W-:Y:S01]  /*7d90*/  ISETP.GT.AND P0, PT, R0, 0x9, PT ;  /* 0x000000090000780c */ /* 0x000fe20003f04270 */
[----:B------:R-:W-:Y:S01]  /*7da0*/  IMAD.X R7, R11, 0x1, R5, P3 ;  /* 0x000000010b077824 */ /* 0x000fe200018e0605 */
[C---:B------:R-:W-:Y:S01]  /*7db0*/  ISETP.GT.AND P5, PT, R3.reuse, RZ, P1 ;  /* 0x000000ff0300720c */ /* 0x040fe20000fa4270 */
[-C--:B------:R-:W-:Y:S01]  /*7dc0*/  FMUL R34, R34, R153.reuse ;  /* 0x0000009922227220 */ /* 0x080fe20000400000 */
[----:B------:R-:W-:Y:S01]  /*7dd0*/  ISETP.GT.AND P3, PT, R3, RZ, P0 ;  /* 0x000000ff0300720c */ /* 0x000fe20000764270 */
[-C--:B------:R-:W-:Y:S01]  /*7de0*/  FMUL R35, R35, R153.reuse ;  /* 0x0000009923237220 */ /* 0x080fe20000400000 */
[----:B------:R-:W-:Y:S01]  /*7df0*/  F2FP.BF16.F32.PACK_AB R26, RZ, R26 ;  /* 0x0000001aff1a723e */ /* 0x000fe200000010ff */
[----:B------:R-:W-:Y:S01]  /*7e00*/  FMUL R36, R36, R153 ;  /* 0x0000009924247220 */ /* 0x000fe20000400000 */
[----:B------:R-:W-:Y:S01]  /*7e10*/  F2FP.BF16.F32.PACK_AB R27, RZ, R27 ;  /* 0x0000001bff1b723e */ /* 0x000fe200000010ff */
[----:B------:R-:W-:Y:S01]  /*7e20*/  FMUL R37, R37, R153 ;  /* 0x0000009925257220 */ /* 0x000fe20000400000 */
[----:B------:R-:W-:Y:S01]  /*7e30*/  F2FP.BF16.F32.PACK_AB R28, RZ, R28 ;  /* 0x0000001cff1c723e */ /* 0x000fe200000010ff */
[----:B------:R-:W-:Y:S01]  /*7e40*/  @P2 STG.E.U16 desc[UR36][R6.64], R26 ;  /* 0x0000001a06002986 */ /* 0x000fe2000c101524 */
[----:B------:R-:W-:Y:S01]  /*7e50*/  F2FP.BF16.F32.PACK_AB R29, RZ, R29 ;  /* 0x0000001dff1d723e */ /* 0x000fe200000010ff */
[-C--:B------:R-:W-:Y:S01]  /*7e60*/  FMUL R38, R38, R153.reuse ;  /* 0x0000009926267220 */ /* 0x080fe20000400000 */
[----:B------:R-:W-:Y:S01]  /*7e70*/  ISETP.GT.AND P2, PT, R3, 0x8, P1 ;  /* 0x000000080300780c */ /* 0x000fe20000f44270 */
[----:B------:R-:W-:Y:S01]  /*7e80*/  @P4 STG.E.U16 desc[UR36][R6.64+0x2], R27 ;  /* 0x0000021b06004986 */ /* 0x000fe2000c101524 */
[----:B------:R-:W-:Y:S01]  /*7e90*/  ISETP.GT.AND P1, PT, R0, 0x10, PT ;  /* 0x000000100000780c */ /* 0x000fe20003f24270 */
[-C--:B------:R-:W-:Y:S01]  /*7ea0*/  FMUL R39, R39, R153.reuse ;  /* 0x0000009927277220 */ /* 0x080fe20000400000 */
[----:B------:R-:W-:Y:S01]  /*7eb0*/  F2FP.BF16.F32.PACK_AB R30, RZ, R30 ;  /* 0x0000001eff1e723e */ /* 0x000fe200000010ff */
[----:B------:R-:W-:Y:S01]  /*7ec0*/  @P5 STG.E.U16 desc[UR36][R4.64+0x10], R28 ;  /* 0x0000101c04005986 */ /* 0x000fe2000c101524 */
[C---:B------:R-:W-:Y:S01]  /*7ed0*/  ISETP.GT.AND P4, PT, R3.reuse, RZ, P1 ;  /* 0x000000ff0300720c */ /* 0x040fe20000f84270 */
[----:B------:R-:W-:Y:S01]  /*7ee0*/  FMUL R40, R40, R153 ;  /* 0x0000009928287220 */ /* 0x000fe20000400000 */
[----:B------:R-:W-:Y:S01]  /*7ef0*/  F2FP.BF16.F32.PACK_AB R31, RZ, R31 ;  /* 0x0000001fff1f723e */ /* 0x000fe200000010ff */
[----:B------:R-:W-:Y:S01]  /*7f00*/  @P3 STG.E.U16 desc[UR36][R4.64+0x12], R29 ;  /* 0x0000121d04003986 */ /* 0x000fe2000c101524 */
[----:B------:R-:W-:Y:S01]  /*7f10*/  ISETP.GT.AND P3, PT, R3, 0x8, P0 ;  /* 0x000000080300780c */ /* 0x000fe20000764270 */
[-C--:B------:R-:W-:Y:S01]  /*7f20*/  FMUL R41, R41, R153.reuse ;  /* 0x0000009929297220 */ /* 0x080fe20000400000 */
[----:B------:R-:W-:Y:S01]  /*7f30*/  ISETP.GT.AND P0, PT, R0, 0x11, PT ;  /* 0x000000110000780c */ /* 0x000fe20003f04270 */
[----:B------:R-:W-:Y:S01]  /*7f40*/  @P2 STG.E.U16 desc[UR36][R6.64+0x10], R30 ;  /* 0x0000101e06002986 */ /* 0x000fe2000c101524 */
[----:B------:R-:W-:Y:S01]  /*7f50*/  F2FP.BF16.F32.PACK_AB R32, RZ, R32 ;  /* 0x00000020ff20723e */ /* 0x000fe200000010ff */
[-C--:B------:R-:W-:Y:S01]  /*7f60*/  FMUL R42, R42, R153.reuse ;  /* 0x000000992a2a7220 */ /* 0x080fe20000400000 */
[----:B------:R-:W-:Y:S01]  /*7f70*/  ISETP.GT.AND P5, PT, R3, RZ, P0 ;  /* 0x000000ff0300720c */ /* 0x000fe200007a4270 */
[-C--:B------:R-:W-:Y:S01]  /*7f80*/  FMUL R43, R43, R153.reuse ;  /* 0x000000992b2b7220 */ /* 0x080fe20000400000 */
[----:B------:R-:W-:Y:S01]  /*7f90*/  ISETP.GT.AND P2, PT, R3, 0x8, P1 ;  /* 0x000000080300780c */ /* 0x000fe20000f44270 */
[-C--:B------:R-:W-:Y:S01]  /*7fa0*/  FMUL R44, R44, R153.reuse ;  /* 0x000000992c2c7220 */ /* 0x080fe20000400000 */
[----:B------:R-:W-:Y:S01]  /*7fb0*/  ISETP.GT.AND P1, PT, R0, 0x18, PT ;  /* 0x000000180000780c */ /* 0x000fe20003f24270 */
[----:B------:R-:W-:Y:S01]  /*7fc0*/  FMUL R45, R45, R153 ;  /* 0x000000992d2d7220 */ /* 0x000fe20000400000 */
[----:B------:R-:W-:Y:S01]  /*7fd0*/  F2FP.BF16.F32.PACK_AB R33, RZ, R33 ;  /* 0x00000021ff21723e */ /* 0x000fe200000010ff */
[----:B------:R-:W-:Y:S01]  /*7fe0*/  @P3 STG.E.U16 desc[UR36][R6.64+0x12], R31 ;  /* 0x0000121f06003986 */ /* 0x000fe2000c101524 */
[C---:B------:R-:W-:Y:S01]  /*7ff0*/  ISETP.GT.AND P3, PT, R3.reuse, 0x8, P0 ;  /* 0x000000080300780c */ /* 0x040fe20000764270 */
[-C--:B------:R-:W-:Y:S01]  /*8000*/  FMUL R46, R46, R153.reuse ;  /* 0x000000992e2e7220 */ /* 0x080fe20000400000 */
[----:B------:R-:W-:Y:S01]  /*8010*/  ISETP.GT.AND P0, PT, R0, 0x19, PT ;  /* 0x000000190000780c */ /* 0x000fe20003f04270 */
[----:B------:R-:W-:Y:S01]  /*8020*/  @P4 STG.E.U16 desc[UR36][R4.64+0x20], R32 ;  /* 0x0000202004004986 */ /* 0x000fe2000c101524 */
[----:B------:R-:W-:Y:S01]  /*8030*/  ISETP.GT.AND P4, PT, R3, RZ, P1 ;  /* 0x000000ff0300720c */ /* 0x000fe20000f84270 */
[-C--:B------:R-:W-:Y:S01]  /*8040*/  FMUL R47, R47, R153.reuse ;  /* 0x000000992f2f7220 */ /* 0x080fe20000400000 */
[----:B------:R-:W-:Y:S01]  /*8050*/  F2FP.BF16.F32.PACK_AB R34, RZ, R34 ;  /* 0x00000022ff22723e */ /* 0x000fe200000010ff */
[----:B------:R-:W-:Y:S01]  /*8060*/  @P5 STG.E.U16 desc[UR36][R4.64+0x22], R33 ;  /* 0x0000222104005986 */ /* 0x000fe2000c101524 */
[----:B------:R-:W-:Y:S01]  /*8070*/  ISETP.GT.AND P5, PT, R3, RZ, P0 ;  /* 0x000000ff0300720c */ /* 0x000fe200007a4270 */
[----:B------:R-:W-:Y:S01]  /*8080*/  FMUL R48, R48, R153 ;  /* 0x0000009930307220 */ /* 0x000fe20000400000 */
[----:B------:R-:W-:Y:S01]  /*8090*/  F2FP.BF16.F32.PACK_AB R35, RZ, R35 ;  /* 0x00000023ff23723e */ /* 0x000fe200000010ff */
[----:B------:R-:W-:Y:S01]  /*80a0*/  @P2 STG.E.U16 desc[UR36][R6.64+0x20], R34 ;  /* 0x0000202206002986 */ /* 0x000fe2000c101524 */
[----:B------:R-:W-:Y:S01]  /*80b0*/  F2FP.BF16.F32.PACK_AB R36, RZ, R36 ;  /* 0x00000024ff24723e */ /* 0x000fe200000010ff */
[-C--:B------:R-:W-:Y:S01]  /*80c0*/  FMUL R49, R49, R153.reuse ;  /* 0x0000009931317220 */ /* 0x080fe20000400000 */
[C---:B------:R-:W-:Y:S01]  /*80d0*/  ISETP.GT.AND P2, PT, R3.reuse, 0x8, P1 ;  /* 0x000000080300780c */ /* 0x040fe20000f44270 */
[----:B------:R-:W-:Y:S01]  /*80e0*/  @P3 STG.E.U16 desc[UR36][R6.64+0x22], R35 ;  /* 0x0000222306003986 */ /* 0x000fe2000c101524 */
[----:B------:R-:W-:Y:S01]  /*80f0*/  ISETP.GT.AND P1, PT, R0, 0x20, PT ;  /* 0x000000200000780c */ /* 0x000fe20003f24270 */
[----:B------:R-:W-:Y:S01]  /*8100*/  FMUL R50, R50, R153 ;  /* 0x0000009932327220 */ /* 0x000fe20000400000 */
[----:B------:R-:W-:Y:S01]  /*8110*/  F2FP.BF16.F32.PACK_AB R37, RZ, R37 ;  /* 0x00000025ff25723e */ /* 0x000fe200000010ff */
[----:B------:R-:W-:Y:S01]  /*8120*/  @P4 STG.E.U16 desc[UR36][R4.64+0x30], R36 ;  /* 0x0000302404004986 */ /* 0x000fe2000c101524 */
[----:B------:R-:W-:Y:S01]  /*8130*/  ISETP.GT.AND P3, PT, R3, 0x8, P0 ;  /* 0x000000080300780c */ /* 0x000fe20000764270 */
[-C--:B------:R-:W-:Y:S01]  /*8140*/  FMUL R51, R51, R153.reuse ;  /* 0x0000009933337220 */ /* 0x080fe20000400000 */
[----:B------:R-:W-:Y:S01]  /*8150*/  ISETP.GT.AND P0, PT, R0, 0x21, PT ;  /* 0x000000210000780c */ /* 0x000fe20003f04270 */
[----:B------:R-:W-:Y:S01]  /*8160*/  @P5 STG.E.U16 desc[UR36][R4.64+0x32], R37 ;  /* 0x0000322504005986 */ /* 0x000fe2000c101524 */
[----:B------:R-:W-:Y:S01]  /*8170*/  ISETP.GT.AND P4, PT, R3, RZ, P1 ;  /* 0x000000ff0300720c */ /* 0x000fe20000f84270 */
[-C--:B------:R-:W-:Y:S01]  /*8180*/  FMUL R52, R52, R153.reuse ;  /* 0x0000009934347220 */ /* 0x080fe20000400000 */
[----:B------:R-:W-:Y:S01]  /*8190*/  F2FP.BF16.F32.PACK_AB R38, RZ, R38 ;  /* 0x00000026ff26723e */ /* 0x000fe200000010ff */
[-C--:B------:R-:W-:Y:S01]  /*81a0*/  FMUL R53, R53, R153.reuse ;  /* 0x0000009935357220 */ /* 0x080fe20000400000 */
        /* <DEDUP_REMOVED lines=325> */
[----:B------:R-:W-:Y:S01]  /*9600*/  FMUL R151, R151, R153 ;  /* 0x0000009997977220 */ /* 0x000fe20000400000 */
[----:B------:R-:W-:Y:S01]  /*9610*/  ISETP.GT.AND P2, PT, R3, 0x8, P1 ;  /* 0x000000080300780c */ /* 0x000fe20000f44270 */
[----:B------:R-:W-:Y:S01]  /*9620*/  @P3 STG.E.U16 desc[UR36][R6.64+0x132], R103 ;  /* 0x0001326706003986 */ /* 0x000fe2000c101524 */
[----:B------:R-:W-:-:S02]  /*9630*/  ISETP.GT.AND P1, PT, R0, 0xa8, PT ;  /* 0x000000a80000780c */ /* 0x000fc40003f24270 */
[----:B------:R-:W-:Y:S01]  /*9640*/  F2FP.BF16.F32.PACK_AB R105, RZ, R105 ;  /* 0x00000069ff69723e */ /* 0x000fe200000010ff */
[----:B------:R-:W-:Y:S01]  /*9650*/  @P4 STG.E.U16 desc[UR36][R4.64+0x140], R104 ;  /* 0x0001406804004986 */ /* 0x000fe2000c101524 */
[C---:B------:R-:W-:Y:S02]  /*9660*/  ISETP.GT.AND P3, PT, R3.reuse, 0x8, P0 ;  /* 0x000000080300780c */ /* 0x040fe40000764270 */
[----:B------:R-:W-:Y:S01]  /*9670*/  ISETP.GT.AND P0, PT, R0, 0xa9, PT ;  /* 0x000000a90000780c */ /* 0x000fe20003f04270 */
[----:B------:R-:W-:Y:S01]  /*9680*/  @P5 STG.E.U16 desc[UR36][R4.64+0x142], R105 ;  /* 0x0001426904005986 */ /* 0x000fe2000c101524 */
[C---:B------:R-:W-:Y:S02]  /*9690*/  ISETP.GT.AND P4, PT, R3.reuse, RZ, P1 ;  /* 0x000000ff0300720c */ /* 0x040fe40000f84270 */
[----:B------:R-:W-:Y:S02]  /*96a0*/  F2FP.BF16.F32.PACK_AB R106, RZ, R106 ;  /* 0x0000006aff6a723e */ /* 0x000fe400000010ff */
[----:B------:R-:W-:-:S02]  /*96b0*/  ISETP.GT.AND P5, PT, R3, RZ, P0 ;  /* 0x000000ff0300720c */ /* 0x000fc400007a4270 */
[----:B------:R-:W-:Y:S01]  /*96c0*/  F2FP.BF16.F32.PACK_AB R107, RZ, R107 ;  /* 0x0000006bff6b723e */ /* 0x000fe200000010ff */
[----:B------:R-:W-:Y:S01]  /*96d0*/  @P2 STG.E.U16 desc[UR36][R6.64+0x140], R106 ;  /* 0x0001406a06002986 */ /* 0x000fe2000c101524 */
[----:B------:R-:W-:Y:S02]  /*96e0*/  F2FP.BF16.F32.PACK_AB R108, RZ, R108 ;  /* 0x0000006cff6c723e */ /* 0x000fe400000010ff */
[C---:B------:R-:W-:Y:S01]  /*96f0*/  ISETP.GT.AND P2, PT, R3.reuse, 0x8, P1 ;  /* 0x000000080300780c */ /* 0x040fe20000f44270 */
[----:B------:R-:W-:Y:S01]  /*9700*/  @P3 STG.E.U16 desc[UR36][R6.64+0x142], R107 ;  /* 0x0001426b06003986 */ /* 0x000fe2000c101524 */
[----:B------:R-:W-:Y:S02]  /*9710*/  ISETP.GT.AND P1, PT, R0, 0xb0, PT ;  /* 0x000000b00000780c */ /* 0x000fe40003f24270 */
[----:B------:R-:W-:Y:S01]  /*9720*/  F2FP.BF16.F32.PACK_AB R109, RZ, R109 ;  /* 0x0000006dff6d723e */ /* 0x000fe200000010ff */
[----:B------:R-:W-:Y:S01]  /*9730*/  @P4 STG.E.U16 desc[UR36][R4.64+0x150], R108 ;  /* 0x0001506c04004986 */ /* 0x000fe2000c101524 */
[----:B------:R-:W-:-:S02]  /*9740*/  ISETP.GT.AND P3, PT, R3, 0x8, P0 ;  /* 0x000000080300780c */ /* 0x000fc40000764270 */
[----:B------:R-:W-:Y:S01]  /*9750*/  ISETP.GT.AND P0, PT, R0, 0xb1, PT ;  /* 0x000000b10000780c */ /* 0x000fe20003f04270 */
[----:B------:R-:W-:Y:S01]  /*9760*/  @P5 STG.E.U16 desc[UR36][R4.64+0x152], R109 ;  /* 0x0001526d04005986 */ /* 0x000fe2000c101524 */
[C---:B------:R-:W-:Y:S02]  /*9770*/  ISETP.GT.AND P4, PT, R3.reuse, RZ, P1 ;  /* 0x000000ff0300720c */ /* 0x040fe40000f84270 */
[----:B------:R-:W-:Y:S02]  /*9780*/  F2FP.BF16.F32.PACK_AB R110, RZ, R110 ;  /* 0x0000006eff6e723e */ /* 0x000fe400000010ff */
[----:B------:R-:W-:Y:S02]  /*9790*/  ISETP.GT.AND P5, PT, R3, RZ, P0 ;  /* 0x000000ff0300720c */ /* 0x000fe400007a4270 */
[----:B------:R-:W-:Y:S01]  /*97a0*/  F2FP.BF16.F32.PACK_AB R111, RZ, R111 ;  /* 0x0000006fff6f723e */ /* 0x000fe200000010ff */
[----:B------:R-:W-:Y:S01]  /*97b0*/  @P2 STG.E.U16 desc[UR36][R6.64+0x150], R110 ;  /* 0x0001506e06002986 */ /* 0x000fe2000c101524 */
[----:B------:R-:W-:-:S02]  /*97c0*/  F2FP.BF16.F32.PACK_AB R112, RZ, R112 ;  /* 0x00000070ff70723e */ /* 0x000fc400000010ff */
[C---:B------:R-:W-:Y:S01]  /*97d0*/  ISETP.GT.AND P2, PT, R3.reuse, 0x8, P1 ;  /* 0x000000080300780c */ /* 0x040fe20000f44270 */
[----:B------:R-:W-:Y:S01]  /*97e0*/  @P3 STG.E.U16 desc[UR36][R6.64+0x152], R111 ;  /* 0x0001526f06003986 */ /* 0x000fe2000c101524 */
[C---:B------:R-:W-:Y:S02]  /*97f0*/  ISETP.GT.AND P1, PT, R0.reuse, 0xb8, PT ;  /* 0x000000b80000780c */ /* 0x040fe40003f24270 */
[----:B------:R-:W-:Y:S01]  /*9800*/  F2FP.BF16.F32.PACK_AB R113, RZ, R113 ;  /* 0x00000071ff71723e */ /* 0x000fe200000010ff */
[----:B------:R-:W-:Y:S01]  /*9810*/  @P4 STG.E.U16 desc[UR36][R4.64+0x160], R112 ;  /* 0x0001607004004986 */ /* 0x000fe2000c101524 */
[C---:B------:R-:W-:Y:S02]  /*9820*/  ISETP.GT.AND P3, PT, R3.reuse, 0x8, P0 ;  /* 0x000000080300780c */ /* 0x040fe40000764270 */
[----:B------:R-:W-:Y:S01]  /*9830*/  ISETP.GT.AND P0, PT, R0, 0xb9, PT ;  /* 0x000000b90000780c */ /* 0x000fe20003f04270 */
[----:B------:R-:W-:Y:S01]  /*9840*/  @P5 STG.E.U16 desc[UR36][R4.64+0x162], R113 ;  /* 0x0001627104005986 */ /* 0x000fe2000c101524 */
[----:B------:R-:W-:-:S02]  /*9850*/  ISETP.GT.AND P4, PT, R3, RZ, P1 ;  /* 0x000000ff0300720c */ /* 0x000fc40000f84270 */
[----:B------:R-:W-:Y:S02]  /*9860*/  F2FP.BF16.F32.PACK_AB R114, RZ, R114 ;  /* 0x00000072ff72723e */ /* 0x000fe400000010ff */
[C---:B------:R-:W-:Y:S02]  /*9870*/  ISETP.GT.AND P5, PT, R3.reuse, RZ, P0 ;  /* 0x000000ff0300720c */ /* 0x040fe400007a4270 */
[----:B------:R-:W-:Y:S01]  /*9880*/  F2FP.BF16.F32.PACK_AB R115, RZ, R115 ;  /* 0x00000073ff73723e */ /* 0x000fe200000010ff */
[----:B------:R-:W-:Y:S01]  /*9890*/  @P2 STG.E.U16 desc[UR36][R6.64+0x160], R114 ;  /* 0x0001607206002986 */ /* 0x000fe2000c101524 */
[----:B------:R-:W-:Y:S02]  /*98a0*/  F2FP.BF16.F32.PACK_AB R116, RZ, R116 ;  /* 0x00000074ff74723e */ /* 0x000fe400000010ff */
        /* <DEDUP_REMOVED lines=65> */
[----:B------:R-:W-:Y:S02]  /*9cc0*/  ISETP.GT.AND P5, PT, R3, RZ, P0 ;  /* 0x000000ff0300720c */ /* 0x000fe400007a4270 */
[----:B------:R-:W-:Y:S02]  /*9cd0*/  F2FP.BF16.F32.PACK_AB R134, RZ, R134 ;  /* 0x00000086ff86723e */ /* 0x000fe400000010ff */
[----:B------:R-:W-:Y:S02]  /*9ce0*/  F2FP.BF16.F32.PACK_AB R135, RZ, R135 ;  /* 0x00000087ff87723e */ /* 0x000fe400000010ff */
[----:B------:R-:W-:Y:S01]  /*9cf0*/  F2FP.BF16.F32.PACK_AB R136, RZ, R136 ;  /* 0x00000088ff88723e */ /* 0x000fe200000010ff */
[----:B------:R-:W-:Y:S01]  /*9d00*/  @P2 STG.E.U16 desc[UR36][R6.64+0x1b0], R134 ;  /* 0x0001b08606002986 */ /* 0x000fe2000c101524 */
[----:B------:R-:W-:-:S02]  /*9d10*/  F2FP.BF16.F32.PACK_AB R137, RZ, R137 ;  /* 0x00000089ff89723e */ /* 0x000fc400000010ff */
[C---:B------:R-:W-:Y:S01]  /*9d20*/  ISETP.GT.AND P1, PT, R3.reuse, 0x8, P1 ;  /* 0x000000080300780c */ /* 0x040fe20000f24270 */
[----:B------:R-:W-:Y:S01]  /*9d30*/  @P3 STG.E.U16 desc[UR36][R6.64+0x1b2], R135 ;  /* 0x0001b28706003986 */ /* 0x000fe2000c101524 */
[C---:B------:R-:W-:Y:S02]  /*9d40*/  ISETP.GT.AND P2, PT, R3.reuse, 0x8, P0 ;  /* 0x000000080300780c */ /* 0x040fe40000744270 */
[C---:B------:R-:W-:Y:S01]  /*9d50*/  ISETP.GT.AND P0, PT, R0.reuse, 0xe9, PT ;  /* 0x000000e90000780c */ /* 0x040fe20003f04270 */
[----:B------:R-:W-:Y:S01]  /*9d60*/  @P4 STG.E.U16 desc[UR36][R4.64+0x1c0], R136 ;  /* 0x0001c08804004986 */ /* 0x000fe2000c101524 */
[----:B------:R-:W-:Y:S02]  /*9d70*/  ISETP.GT.AND P4, PT, R0, 0xe8, PT ;  /* 0x000000e80000780c */ /* 0x000fe40003f84270 */
[----:B------:R-:W-:Y:S01]  /*9d80*/  F2FP.BF16.F32.PACK_AB R138, RZ, R138 ;  /* 0x0000008aff8a723e */ /* 0x000fe200000010ff */
[----:B------:R-:W-:Y:S01]  /*9d90*/  @P5 STG.E.U16 desc[UR36][R4.64+0x1c2], R137 ;  /* 0x0001c28904005986 */ /* 0x000fe2000c101524 */
[----:B------:R-:W-:-:S02]  /*9da0*/  ISETP.GT.AND P5, PT, R3, RZ, P4 ;  /* 0x000000ff0300720c */ /* 0x000fc400027a4270 */
[----:B------:R-:W-:Y:S01]  /*9db0*/  F2FP.BF16.F32.PACK_AB R139, RZ, R139 ;  /* 0x0000008bff8b723e */ /* 0x000fe200000010ff */
[----:B------:R-:W-:Y:S01]  /*9dc0*/  @P1 STG.E.U16 desc[UR36][R6.64+0x1c0], R138 ;  /* 0x0001c08a06001986 */ /* 0x000fe2000c101524 */
[----:B------:R-:W-:Y:S02]  /*9dd0*/  F2FP.BF16.F32.PACK_AB R140, RZ, R140 ;  /* 0x0000008cff8c723e */ /* 0x000fe400000010ff */
[C---:B------:R-:W-:Y:S01]  /*9de0*/  ISETP.GT.AND P3, PT, R3.reuse, RZ, P0 ;  /* 0x000000ff0300720c */ /* 0x040fe20000764270 */
[----:B------:R-:W-:Y:S01]  /*9df0*/  @P2 STG.E.U16 desc[UR36][R6.64+0x1c2], R139 ;  /* 0x0001c28b06002986 */ /* 0x000fe2000c101524 */
[C---:B------:R-:W-:Y:S02]  /*9e00*/  ISETP.GT.AND P4, PT, R3.reuse, 0x8, P4 ;  /* 0x000000080300780c */ /* 0x040fe40002784270 */
[----:B------:R-:W-:Y:S02]  /*9e10*/  F2FP.BF16.F32.PACK_AB R141, RZ, R141 ;  /* 0x0000008dff8d723e */ /* 0x000fe400000010ff */
[----:B------:R-:W-:Y:S01]  /*9e20*/  F2FP.BF16.F32.PACK_AB R142, RZ, R142 ;  /* 0x0000008eff8e723e */ /* 0x000fe200000010ff */
[----:B------:R-:W-:Y:S01]  /*9e30*/  @P5 STG.E.U16 desc[UR36][R4.64+0x1d0], R140 ;  /* 0x0001d08c04005986 */ /* 0x000fe2000c101524 */
[----:B------:R-:W-:-:S02]  /*9e40*/  ISETP.GT.AND P5, PT, R3, 0x8, P0 ;  /* 0x000000080300780c */ /* 0x000fc400007a4270 */
[----:B------:R-:W-:Y:S02]  /*9e50*/  F2FP.BF16.F32.PACK_AB R143, RZ, R143 ;  /* 0x0000008fff8f723e */ /* 0x000fe400000010ff */
[C---:B------:R-:W-:Y:S01]  /*9e60*/  ISETP.GT.AND P0, PT, R0.reuse, 0xf1, PT ;  /* 0x000000f10000780c */ /* 0x040fe20003f04270 */
[----:B------:R-:W-:Y:S01]  /*9e70*/  @P3 STG.E.U16 desc[UR36][R4.64+0x1d2], R141 ;  /* 0x0001d28d04003986 */ /* 0x000fe2000c101524 */
[----:B------:R-:W-:Y:S02]  /*9e80*/  ISETP.GT.AND P3, PT, R0, 0xf0, PT ;  /* 0x000000f00000780c */ /* 0x000fe40003f64270 */
[----:B------:R-:W-:Y:S01]  /*9e90*/  F2FP.BF16.F32.PACK_AB R144, RZ, R144 ;  /* 0x00000090ff90723e */ /* 0x000fe200000010ff */
[----:B------:R-:W-:Y:S01]  /*9ea0*/  @P4 STG.E.U16 desc[UR36][R6.64+0x1d0], R142 ;  /* 0x0001d08e06004986 */ /* 0x000fe2000c101524 */
[C---:B------:R-:W-:Y:S02]  /*9eb0*/  ISETP.GT.AND P4, PT, R3.reuse, RZ, P3 ;  /* 0x000000ff0300720c */ /* 0x040fe40001f84270 */
[C---:B------:R-:W-:Y:S01]  /*9ec0*/  ISETP.GT.AND P3, PT, R3.reuse, 0x8, P3 ;  /* 0x000000080300780c */ /* 0x040fe20001f64270 */
[----:B------:R-:W-:Y:S01]  /*9ed0*/  @P5 STG.E.U16 desc[UR36][R6.64+0x1d2], R143 ;  /* 0x0001d28f06005986 */ /* 0x000fe2000c101524 */
[----:B------:R-:W-:-:S02]  /*9ee0*/  ISETP.GT.AND P5, PT, R3, RZ, P0 ;  /* 0x000000ff0300720c */ /* 0x000fc400007a4270 */
[----:B------:R-:W-:Y:S02]  /*9ef0*/  F2FP.BF16.F32.PACK_AB R145, RZ, R145 ;  /* 0x00000091ff91723e */ /* 0x000fe400000010ff */
[C---:B------:R-:W-:Y:S02]  /*9f00*/  ISETP.GT.AND P0, PT, R3.reuse, 0x8, P0 ;  /* 0x000000080300780c */ /* 0x040fe40000704270 */
[C---:B------:R-:W-:Y:S02]  /*9f10*/  ISETP.GT.AND P1, PT, R0.reuse, 0xf9, PT ;  /* 0x000000f90000780c */ /* 0x040fe40003f24270 */
[----:B------:R-:W-:Y:S01]  /*9f20*/  ISETP.GT.AND P2, PT, R0, 0xf8, PT ;  /* 0x000000f80000780c */ /* 0x000fe20003f44270 */
[----:B------:R-:W-:Y:S01]  /*9f30*/  @P4 STG.E.U16 desc[UR36][R4.64+0x1e0], R144 ;  /* 0x0001e09004004986 */ /* 0x000fe2000c101524 */
[C---:B------:R-:W-:Y:S01]  /*9f40*/  ISETP.GT.AND P4, PT, R3.reuse, RZ, P1 ;  /* 0x000000ff0300720c */ /* 0x040fe20000f84270 */
[----:B------:R-:W-:Y:S01]  /*9f50*/  @P3 IMAD.MOV.U32 R2, RZ, RZ, R6 ;  /* 0x000000ffff023224 */ /* 0x000fe200078e0006 */
[C---:B------:R-:W-:Y:S01]  /*9f60*/  ISETP.GT.AND P1, PT, R3.reuse, 0x8, P1 ;  /* 0x000000080300780c */ /* 0x040fe20000f24270 */
[----:B------:R-:W-:Y:S01]  /*9f70*/  @P5 STG.E.U16 desc[UR36][R4.64+0x1e2], R145 ;  /* 0x0001e29104005986 */ /* 0x000fe2000c101524 */
[----:B------:R-:W-:-:S02]  /*9f80*/  ISETP.GT.AND P5, PT, R3, RZ, P2 ;  /* 0x000000ff0300720c */ /* 0x000fc400017a4270 */
[----:B------:R-:W-:Y:S01]  /*9f90*/  ISETP.GT.AND P2, PT, R3, 0x8, P2 ;  /* 0x000000080300780c */ /* 0x000fe20001744270 */
[----:B------:R-:W-:Y:S01]  /*9fa0*/  @P3 IMAD.MOV.U32 R3, RZ, RZ, R7 ;  /* 0x000000ffff033224 */ /* 0x000fe200078e0007 */
[----:B------:R-:W-:Y:S02]  /*9fb0*/  F2FP.BF16.F32.PACK_AB R146, RZ, R146 ;  /* 0x00000092ff92723e */ /* 0x000fe400000010ff */
[----:B------:R-:W-:Y:S02]  /*9fc0*/  F2FP.BF16.F32.PACK_AB R147, RZ, R147 ;  /* 0x00000093ff93723e */ /* 0x000fe400000010ff */
[----:B------:R-:W-:Y:S01]  /*9fd0*/  F2FP.BF16.F32.PACK_AB R148, RZ, R148 ;  /* 0x00000094ff94723e */ /* 0x000fe200000010ff */
[----:B------:R0:W-:Y:S01]  /*9fe0*/  @P3 STG.E.U16 desc[UR36][R2.64+0x1e0], R146 ;  /* 0x0001e09202003986 */ /* 0x0001e2000c101524 */
[----:B------:R-:W-:Y:S02]  /*9ff0*/  F2FP.BF16.F32.PACK_AB R149, RZ, R149 ;  /* 0x00000095ff95723e */ /* 0x000fe400000010ff */
[----:B------:R-:W-:-:S02]  /*a000*/  F2FP.BF16.F32.PACK_AB R150, RZ, R150 ;  /* 0x00000096ff96723e */ /* 0x000fc400000010ff */
[----:B------:R-:W-:Y:S01]  /*a010*/  F2FP.BF16.F32.PACK_AB R151, RZ, R151 ;  /* 0x00000097ff97723e */ /* 0x000fe200000010ff */
[----:B0-----:R-:W-:Y:S02]  /*a020*/  @P0 IMAD.MOV.U32 R2, RZ, RZ, R6 ;  /* 0x000000ffff020224 */ /* 0x001fe400078e0006 */
[----:B------:R-:W-:-:S05]  /*a030*/  @P0 IMAD.MOV.U32 R3, RZ, RZ, R7 ;  /* 0x000000ffff030224 */ /* 0x000fca00078e0007 */
[----:B------:R0:W-:Y:S02]  /*a040*/  @P0 STG.E.U16 desc[UR36][R2.64+0x1e2], R147 ;  /* 0x0001e29302000986 */ /* 0x0001e4000c101524 */
[----:B0-----:R-:W-:Y:S02]  /*a050*/  @P5 IMAD.MOV.U32 R2, RZ, RZ, R4 ;  /* 0x000000ffff025224 */ /* 0x001fe400078e0004 */
[----:B------:R-:W-:-:S05]  /*a060*/  @P5 IMAD.MOV.U32 R3, RZ, RZ, R5 ;  /* 0x000000ffff035224 */ /* 0x000fca00078e0005 */
[----:B------:R0:W-:Y:S04]  /*a070*/  @P5 STG.E.U16 desc[UR36][R2.64+0x1f0], R148 ;  /* 0x0001f09402005986 */ /* 0x0001e8000c101524 */
[----:B------:R1:W-:Y:S01]  /*a080*/  @P4 STG.E.U16 desc[UR36][R4.64+0x1f2], R149 ;  /* 0x0001f29504004986 */ /* 0x0003e2000c101524 */
[----:B0-----:R-:W-:Y:S02]  /*a090*/  @P2 IMAD.MOV.U32 R2, RZ, RZ, R6 ;  /* 0x000000ffff022224 */ /* 0x001fe400078e0006 */
[----:B------:R-:W-:-:S05]  /*a0a0*/  @P2 IMAD.MOV.U32 R3, RZ, RZ, R7 ;  /* 0x000000ffff032224 */ /* 0x000fca00078e0007 */
[----:B------:R1:W-:Y:S04]  /*a0b0*/  @P2 STG.E.U16 desc[UR36][R2.64+0x1f0], R150 ;  /* 0x0001f09602002986 */ /* 0x0003e8000c101524 */
[----:B------:R1:W-:Y:S02]  /*a0c0*/  @P1 STG.E.U16 desc[UR36][R6.64+0x1f2], R151 ;  /* 0x0001f29706001986 */ /* 0x0003e4000c101524 */
.L_x_286:
[----:B------:R-:W-:Y:S05]  /*a0d0*/  BSYNC B0 ;  /* 0x0000000000007941 */ /* 0x000fea0003800000 */
.L_x_32:
[----:B01----:R-:W2:Y:S01]  /*a0e0*/  LDL.64 R2, [R1] ;  /* 0x0000000001027983 */ /* 0x003ea20000100a00 */
[----:B------:R-:W-:Y:S01]  /*a0f0*/  ULDC.64 UR4, c[0x0][0x650] ;  /* 0x0001940000047ab9 */ /* 0x000fe20000000a00 */
[----:B------:R0:W-:Y:S01]  /*a100*/  SYNCS.ARRIVE.TRANS64.A1T0 RZ, [R160+UR45], RZ ;  /* 0x000000ffa0ff79a7 */ /* 0x0001e2000810002d */
[----:B------:R-:W-:Y:S01]  /*a110*/  PRMT R0, RZ, 0x7610, R0 ;  /* 0x00007610ff007816 */ /* 0x000fe20000000000 */
[----:B------:R-:W-:Y:S02]  /*a120*/  IMAD.MOV.U32 R19, RZ, RZ, -0x1 ;  /* 0xffffffffff137424 */ /* 0x000fe400078e00ff */
[----:B-----5:R-:W-:Y:S01]  /*a130*/  IMAD.MOV.U32 R22, RZ, RZ, -0x1 ;  /* 0xffffffffff167424 */ /* 0x020fe200078e00ff */
[----:B--2---:R-:W-:-:S04]  /*a140*/  LEA R18, P0, R2, R18, 0x1 ;  /* 0x0000001202127211 */ /* 0x004fc800078008ff */
[----:B------:R-:W-:Y:S01]  /*a150*/  LEA.HI.X R17, R2, R17, R23, 0x1, P0 ;  /* 0x0000001102117211 */ /* 0x000fe200000f0c17 */
[----:B------:R-:W-:Y:S01]  /*a160*/  IMAD.MOV.U32 R2, RZ, RZ, -0x1 ;  /* 0xffffffffff027424 */ /* 0x000fe200078e00ff */
[----:B------:R-:W-:-:S04]  /*a170*/  ISETP.GE.U32.AND P0, PT, R18, UR4, PT ;  /* 0x0000000412007c0c */ /* 0x000fc8000bf06070 */
[----:B------:R-:W-:-:S13]  /*a180*/  ISETP.GE.U32.AND.EX P0, PT, R17, UR5, PT, P0 ;  /* 0x0000000511007c0c */ /* 0x000fda000bf06100 */
[----:B0-----:R-:W-:Y:S05]  /*a190*/  @P0 BRA `(.L_x_287) ;  /* 0x0000000400700947 */ /* 0x001fea0003800000 */
[----:B------:R-:W0:Y:S01]  /*a1a0*/  S2R R10, SR_CTAID.X ;  /* 0x00000000000a7919 */ /* 0x000e220000002500 */
[----:B---34-:R-:W1:Y:S01]  /*a1b0*/  LDC.64 R8, c[0x0][0x628] ;  /* 0x00018a00ff087b82 */ /* 0x018e620000000a00 */
[----:B------:R-:W-:Y:S01]  /*a1c0*/  ULDC UR4, c[0x0][0x150] ;  /* 0x0000540000047ab9 */ /* 0x000fe20000000800 */
[----:B------:R-:W-:Y:S01]  /*a1d0*/  IMAD.MOV.U32 R6, RZ, RZ, R18 ;  /* 0x000000ffff067224 */ /* 0x000fe200078e0012 */
[----:B------:R-:W2:Y:S01]  /*a1e0*/  S2R R20, SR_CTAID.Y ;  /* 0x0000000000147919 */ /* 0x000ea20000002600 */
[----:B------:R-:W-:-:S04]  /*a1f0*/  IMAD.MOV.U32 R7, RZ, RZ, R17 ;  /* 0x000000ffff077224 */ /* 0x000fc800078e0011 */
[----:B------:R-:W3:Y:S08]  /*a200*/  LDC R15, c[0x0][0x144] ;  /* 0x00005100ff0f7b82 */ /* 0x000ef00000000800 */
[----:B------:R-:W4:Y:S08]  /*a210*/  LDC R0, c[0x0][0x630] ;  /* 0x00018c00ff007b82 */ /* 0x000f300000000800 */
[----:B------:R-:W2:Y:S01]  /*a220*/  LDC.64 R12, c[0x0][0x620] ;  /* 0x00018800ff0c7b82 */ /* 0x000ea20000000a00 */
[----:B-1----:R-:W-:-:S04]  /*a230*/  ISETP.NE.U32.AND P0, PT, R8, RZ, PT ;  /* 0x000000ff0800720c */ /* 0x002fc80003f05070 */
[----:B------:R-:W-:Y:S02]  /*a240*/  ISETP.NE.AND.EX P0, PT, R9, RZ, PT, P0 ;  /* 0x000000ff0900720c */ /* 0x000fe40003f05300 */
[----:B0-----:R-:W-:-:S05]  /*a250*/  I2FP.F32.U32 R2, R10 ;  /* 0x0000000a00027245 */ /* 0x001fca0000201000 */
[----:B------:R-:W-:-:S04]  /*a260*/  FMUL R2, R2, UR4 ;  /* 0x0000000402027c20 */ /* 0x000fc80008400000 */
[----:B------:R0:W1:Y:S02]  /*a270*/  F2I.U32.TRUNC.NTZ R14, R2 ;  /* 0x00000002000e7305 */ /* 0x000064000020f000 */
[----:B---34-:R-:W-:Y:S05]  /*a280*/  @!P0 BRA `(.L_x_288) ;  /* 0x0000000000288947 */ /* 0x018fea0003800000 */
[----:B------:R-:W3:Y:S02]  /*a290*/  LDC R3, c[0x0][0x634] ;  /* 0x00018d00ff037b82 */ /* 0x000ee40000000800 */
[----:B---3--:R-:W-:-:S05]  /*a2a0*/  IADD3 R7, P0, R18, R3, RZ ;  /* 0x0000000312077210 */ /* 0x008fca0007f1e0ff */
[----:B------:R-:W-:-:S04]  /*a2b0*/  IMAD.X R11, RZ, RZ, R17, P0 ;  /* 0x000000ffff0b7224 */ /* 0x000fc800000e0611 */
[----:B0-----:R-:W-:-:S04]  /*a2c0*/  IMAD.WIDE.U32 R2, R11, R8, RZ ;  /* 0x000000080b027225 */ /* 0x001fc800078e00ff */
[----:B------:R-:W-:-:S04]  /*a2d0*/  IMAD.WIDE.U32 R4, P0, R7, R9, R2 ;  /* 0x0000000907047225 */ /* 0x000fc80007800002 */
[----:B------:R-:W-:-:S04]  /*a2e0*/  IMAD.WIDE.U32 R2, R7, R8, RZ ;  /* 0x0000000807027225 */ /* 0x000fc800078e00ff */
[----:B------:R-:W-:Y:S01]  /*a2f0*/  IMAD.X R7, RZ, RZ, RZ, P0 ;  /* 0x000000ffff077224 */ /* 0x000fe200000e06ff */
[----:B------:R-:W-:Y:S01]  /*a300*/  IADD3 RZ, P0, R3, R4, RZ ;  /* 0x0000000403ff7210 */ /* 0x000fe20007f1e0ff */
[----:B------:R-:W-:-:S04]  /*a310*/  IMAD.MOV.U32 R6, RZ, RZ, R5 ;  /* 0x000000ffff067224 */ /* 0x000fc800078e0005 */
[----:B------:R-:W-:-:S08]  /*a320*/  IMAD.WIDE.U32.X R6, R11, R9, R6, P0 ;  /* 0x000000090b067225 */ /* 0x000fd000000e0406 */
.L_x_288:
[----:B------:R-:W3:Y:S01]  /*a330*/  LDC.64 R26, c[0x0][0x640] ;  /* 0x00019000ff1a7b82 */ /* 0x000ee20000000a00 */
[-C--:B------:R-:W-:Y:S01]  /*a340*/  SHF.R.U64 R11, R6, R0.reuse, R7 ;  /* 0x00000000060b7219 */ /* 0x080fe20000001207 */
[----:B------:R-:W-:Y:S01]  /*a350*/  IMAD.MOV.U32 R19, RZ, RZ, R17 ;  /* 0x000000ffff137224 */ /* 0x000fe200078e0011 */
[----:B------:R-:W-:Y:S01]  /*a360*/  SHF.R.U32.HI R0, RZ, R0, R7 ;  /* 0x00000000ff007219 */ /* 0x000fe20000011607 */
[----:B-1----:R-:W-:Y:S01]  /*a370*/  IMAD.MOV R14, RZ, RZ, -R14 ;  /* 0x000000ffff0e7224 */ /* 0x002fe200078e0a0e */
[----:B------:R-:W-:Y:S01]  /*a380*/  IADD3 R5, P0, RZ, -R11, RZ ;  /* 0x8000000bff057210 */ /* 0x000fe20007f1e0ff */
[----:B------:R-:W-:Y:S01]  /*a390*/  ULDC UR4, c[0x0][0x154] ;  /* 0x0000550000047ab9 */ /* 0x000fe20000000800 */
[----:B------:R-:W-:Y:S01]  /*a3a0*/  IMAD.MOV.U32 R7, RZ, RZ, 0x1 ;  /* 0x00000001ff077424 */ /* 0x000fe200078e00ff */
[----:B------:R-:W1:Y:S01]  /*a3b0*/  LDC R4, c[0x0][0x618] ;  /* 0x00018600ff047b82 */ /* 0x000e620000000800 */
[----:B------:R-:W-:Y:S02]  /*a3c0*/  IMAD R22, R15, R14, R10 ;  /* 0x0000000e0f167224 */ /* 0x000fe400078e020a */
[----:B------:R-:W-:-:S04]  /*a3d0*/  IMAD.X R3, RZ, RZ, ~R0, P0 ;  /* 0x000000ffff037224 */ /* 0x000fc800000e0e00 */
[-C--:B--2---:R-:W-:Y:S01]  /*a3e0*/  IMAD R0, R3, R12.reuse, RZ ;  /* 0x0000000c03007224 */ /* 0x084fe200078e02ff */
[----:B------:R-:W2:Y:S01]  /*a3f0*/  LDC R6, c[0x0][0x608] ;  /* 0x00018200ff067b82 */ /* 0x000ea20000000800 */
[----:B0-----:R-:W-:-:S04]  /*a400*/  IMAD.WIDE.U32 R2, R5, R12, R18 ;  /* 0x0000000c05027225 */ /* 0x001fc800078e0012 */
[----:B------:R-:W-:Y:S01]  /*a410*/  IMAD R5, R5, R13, R0 ;  /* 0x0000000d05057224 */ /* 0x000fe200078e0200 */
[----:B------:R-:W-:Y:S02]  /*a420*/  I2FP.F32.U32 R0, R20 ;  /* 0x0000001400007245 */ /* 0x000fe40000201000 */
[----:B------:R-:W0:Y:S01]  /*a430*/  LDC R24, c[0x0][0x658] ;  /* 0x00019600ff187b82 */ /* 0x000e220000000800 */
[----:B------:R-:W-:Y:S01]  /*a440*/  IMAD.IADD R3, R3, 0x1, R5 ;  /* 0x0000000103037824 */ /* 0x000fe200078e0205 */
[----:B---3--:R-:W-:Y:S01]  /*a450*/  ISETP.NE.U32.AND P0, PT, R26, RZ, PT ;  /* 0x000000ff1a00720c */ /* 0x008fe20003f05070 */
[----:B------:R-:W-:Y:S01]  /*a460*/  FMUL R0, R0, UR4 ;  /* 0x0000000400007c20 */ /* 0x000fe20008400000 */
[----:B------:R-:W-:Y:S02]  /*a470*/  IMAD.MOV.U32 R5, RZ, RZ, -0x1 ;  /* 0xffffffffff057424 */ /* 0x000fe400078e00ff */
[----:B------:R-:W-:Y:S01]  /*a480*/  ISETP.NE.AND.EX P0, PT, R27, RZ, PT, P0 ;  /* 0x000000ff1b00720c */ /* 0x000fe20003f05300 */
[----:B------:R3:W4:Y:S01]  /*a490*/  F2I.U32.TRUNC.NTZ R12, R0 ;  /* 0x00000000000c7305 */ /* 0x000722000020f000 */
[----:B------:R-:W3:Y:S01]  /*a4a0*/  LDC R15, c[0x0][0x148] ;  /* 0x00005200ff0f7b82 */ /* 0x000ee20000000800 */
[----:B-1----:R-:W-:-:S02]  /*a4b0*/  SHF.R.U64 R10, R2, R4, R3 ;  /* 0x00000004020a7219 */ /* 0x002fc40000001203 */
[----:B------:R-:W-:-:S05]  /*a4c0*/  SHF.R.U32.HI R3, RZ, R4, R3 ;  /* 0x00000004ff037219 */ /* 0x000fca0000011603 */
[----:B------:R-:W1:Y:S01]  /*a4d0*/  LDC R14, c[0x0][0x600] ;  /* 0x00018000ff0e7b82 */ /* 0x000e620000000800 */
[-CC-:B--2---:R-:W-:Y:S02]  /*a4e0*/  SHF.R.U64 R8, R10, R6.reuse, R3.reuse ;  /* 0x000000060a087219 */ /* 0x184fe40000001203 */
[----:B------:R-:W-:-:S05]  /*a4f0*/  SHF.R.U32.HI R3, RZ, R6, R3 ;  /* 0x00000006ff037219 */ /* 0x000fca0000011603 */
[----:B------:R-:W2:Y:S01]  /*a500*/  LDC R21, c[0x0][0x648] ;  /* 0x00019200ff157b82 */ /* 0x000ea20000000800 */
[-CC-:B0-----:R-:W-:Y:S02]  /*a510*/  SHF.R.U64 R13, R8, R24.reuse, R3.reuse ;  /* 0x00000018080d7219 */ /* 0x181fe40000001203 */
[-C--:B------:R-:W-:Y:S02]  /*a520*/  SHF.L.U32 R5, R5, R24.reuse, RZ ;  /* 0x0000001805057219 */ /* 0x080fe400000006ff */
[-C--:B------:R-:W-:Y:S01]  /*a530*/  SHF.R.U32.HI R3, RZ, R24.reuse, R3 ;  /* 0x00000018ff037219 */ /* 0x080fe20000011603 */
[----:B------:R-:W-:Y:S01]  /*a540*/  IMAD.MOV.U32 R2, RZ, RZ, R13 ;  /* 0x000000ffff027224 */ /* 0x000fe200078e000d */
[----:B------:R-:W-:Y:S01]  /*a550*/  SHF.L.U32 R24, R7, R24, RZ ;  /* 0x0000001807187219 */ /* 0x000fe200000006ff */
[----:B------:R-:W0:Y:S01]  /*a560*/  LDC R25, c[0x0][0x638] ;  /* 0x00018e00ff197b82 */ /* 0x000e220000000800 */
[----:B------:R-:W-:-:S07]  /*a570*/  LOP3.LUT R19, RZ, R5, RZ, 0x33, !PT ;  /* 0x00000005ff137212 */ /* 0x000fce00078e33ff */
[----:B------:R-:W0:Y:S01]  /*a580*/  LDC R28, c[0x0][0x610] ;  /* 0x00018400ff1c7b82 */ /* 0x000e220000000800 */
[----:B----4-:R-:W-:Y:S05]  /*a590*/  @!P0 BRA `(.L_x_289) ;  /* 0x0000000000288947 */ /* 0x010fea0003800000 */
[----:B---3--:R-:W3:Y:S02]  /*a5a0*/  LDC R0, c[0x0][0x64c] ;  /* 0x00019300ff007b82 */ /* 0x008ee40000000800 */
[----:B---3--:R-:W-:-:S05]  /*a5b0*/  IADD3 R7, P0, R13, R0, RZ ;  /* 0x000000000d077210 */ /* 0x008fca0007f1e0ff */
        /* <DEDUP_REMOVED lines=8> */
.L_x_289:
[----:B------:R-:W4:Y:S01]  /*a640*/  LDC R4, c[0x0][0x65c] ;  /* 0x00019700ff047b82 */ /* 0x000f220000000800 */
[----:B--23--:R-:W-:Y:S01]  /*a650*/  SHF.R.U64 R0, R2, R21, R3 ;  /* 0x0000001502007219 */ /* 0x00cfe20000001203 */
[----:B-1----:R-:W-:Y:S01]  /*a660*/  VIADD R3, R14, 0xffffffff ;  /* 0xffffffff0e037836 */ /* 0x002fe20000000000 */
[----:B------:R-:W-:Y:S01]  /*a670*/  LOP3.LUT R19, R8, R19, RZ, 0xc0, !PT ;  /* 0x0000001308137212 */ /* 0x000fe200078ec0ff */
[----:B------:R-:W-:Y:S02]  /*a680*/  IMAD.MOV R12, RZ, RZ, -R12 ;  /* 0x000000ffff0c7224 */ /* 0x000fe400078e0a0c */
[----:B------:R-:W-:Y:S01]  /*a690*/  IMAD.MOV R2, RZ, RZ, -R0 ;  /* 0x000000ffff027224 */ /* 0x000fe200078e0a00 */
[----:B------:R-:W-:Y:S01]  /*a6a0*/  LOP3.LUT R3, R10, R3, RZ, 0xc0, !PT ;  /* 0x000000030a037212 */ /* 0x000fe200078ec0ff */
[----:B------:R-:W-:Y:S02]  /*a6b0*/  IMAD R19, R24, R0, R19 ;  /* 0x0000000018137224 */ /* 0x000fe400078e0213 */
[----:B0-----:R-:W-:-:S04]  /*a6c0*/  IMAD R0, R2, R25, R13 ;  /* 0x0000001902007224 */ /* 0x001fc800078e020d */
[----:B------:R-:W-:Y:S01]  /*a6d0*/  IMAD R2, R0, R14, R3 ;  /* 0x0000000e00027224 */ /* 0x000fe200078e0203 */
[----:B----4-:R-:W-:Y:S01]  /*a6e0*/  ISETP.NE.AND P0, PT, R4, 0x1, PT ;  /* 0x000000010400780c */ /* 0x010fe20003f05270 */
[----:B------:R-:W-:-:S05]  /*a6f0*/  IMAD.MOV.U32 R4, RZ, RZ, 0x1 ;  /* 0x00000001ff047424 */ /* 0x000fca00078e00ff */
[----:B------:R-:W-:-:S07]  /*a700*/  PRMT R0, R4, 0x7610, R0 ;  /* 0x0000761004007816 */ /* 0x000fce0000000000 */
[----:B------:R-:W-:-:S04]  /*a710*/  @P0 IMAD R22, R15, R12, R20 ;  /* 0x0000000c0f160224 */ /* 0x000fc800078e0214 */
[----:B------:R-:W-:-:S05]  /*a720*/  IMAD R19, R19, R28, R22 ;  /* 0x0000001c13137224 */ /* 0x000fca00078e0216 */
[----:B------:R-:W-:Y:S02]  /*a730*/  SEL R22, R2, R19, !P0 ;  /* 0x0000001302167207 */ /* 0x000fe40004000000 */
[----:B------:R-:W-:Y:S01]  /*a740*/  SEL R19, R19, R2, !P0 ;  /* 0x0000000213137207 */ /* 0x000fe20004000000 */
[----:B------:R-:W-:-:S07]  /*a750*/  IMAD.MOV.U32 R2, RZ, RZ, R11 ;  /* 0x000000ffff027224 */ /* 0x000fce00078e000b */
.L_x_287:
[----:B------:R-:W-:Y:S02]  /*a760*/  LOP3.LUT P0, RZ, R0, 0xff, RZ, 0xc0, !PT ;  /* 0x000000ff00ff7812 */ /* 0x000fe4000780c0ff */
[----:B------:R-:W-:-:S11]  /*a770*/  LOP3.LUT R173, R173, 0x1, RZ, 0x3c, !PT ;  /* 0x00000001adad7812 */ /* 0x000fd600078e3cff */
[----:B------:R-:W-:Y:S05]  /*a780*/  @P0 BRA `(.L_x_290) ;  /* 0xffffff6c00300947 */ /* 0x000fea000383ffff */
[----:B------:R-:W-:Y:S05]  /*a790*/  EXIT ;  /* 0x000000000000794d */ /* 0x000fea0003800000 */
.L_x_13:
[----:B------:R-:W-:-:S08]  /*a7a0*/  ISETP.NE.AND P0, PT, R0, RZ, PT ;  /* 0x000000ff0000720c */ /* 0x000fd00003f05270 */
[----:B0-----:R-:W0:-:S00]  /*a7b0*/  USETMAXREG.DEALLOC.CTAPOOL 0x28 ;  /* 0x00000028000079c8 */ /* 0x001e0000080e0500 */
[----:B------:R-:W-:Y:S05]  /*a7c0*/  @P0 EXIT ;  /* 0x000000000000094d */ /* 0x000fea0003800000 */
[----:B0-----:R-:W-:Y:S01]  /*a7d0*/  LOP3.LUT P0, RZ, R8, 0xff, RZ, 0xc0, !PT ;  /* 0x000000ff08ff7812 */ /* 0x001fe2000780c0ff */
[----:B------:R-:W-:Y:S02]  /*a7e0*/  IMAD.MOV.U32 R0, RZ, RZ, 0x1 ;  /* 0x00000001ff007424 */ /* 0x000fe400078e00ff */
[----:B------:R-:W-:-:S10]  /*a7f0*/  IMAD.MOV.U32 R7, RZ, RZ, RZ ;  /* 0x000000ffff077224 */ /* 0x000fd400078e00ff */
[----:B------:R-:W-:Y:S05]  /*a800*/  @!P0 BRA `(.L_x_291) ;  /* 0x0000000c004c8947 */ /* 0x000fea0003800000 */
[----:B------:R-:W-:Y:S01]  /*a810*/  LOP3.LUT P0, RZ, R4, 0x1f, RZ, 0xc0, !PT ;  /* 0x0000001f04ff7812 */ /* 0x000fe2000780c0ff */
[----:B------:R-:W-:Y:S01]  /*a820*/  ULDC UR5, c[0x0][0x658] ;  /* 0x0001960000057ab9 */ /* 0x000fe20000000800 */
[----:B------:R-:W-:Y:S01]  /*a830*/  UMOV UR6, 0xffffffff ;  /* 0xffffffff00067882 */ /* 0x000fe20000000000 */
[----:B------:R-:W-:Y:S01]  /*a840*/  BSSY B0, `(.L_x_291) ;  /* 0x00000cf000007945 */ /* 0x000fe20003800000 */
[----:B------:R-:W-:Y:S01]  /*a850*/  USHF.L.U32 UR6, UR6, UR5, URZ ;  /* 0x0000000506067299 */ /* 0x000fe2000800063f */
[C---:B------:R-:W-:Y:S01]  /*a860*/  ISETP.NE.AND P2, PT, R3.reuse, RZ, PT ;  /* 0x000000ff0300720c */ /* 0x040fe20003f45270 */
[----:B------:R-:W-:Y:S01]  /*a870*/  UMOV UR7, 0x1 ;  /* 0x0000000100077882 */ /* 0x000fe20000000000 */
[----:B------:R-:W-:Y:S01]  /*a880*/  ISETP.NE.OR P0, PT, R3, RZ, !P0 ;  /* 0x000000ff0300720c */ /* 0x000fe20004705670 */
[----:B------:R-:W-:Y:S01]  /*a890*/  IMAD.MOV.U32 R8, RZ, RZ, 0x1 ;  /* 0x00000001ff087424 */ /* 0x000fe200078e00ff */
[----:B------:R-:W-:Y:S01]  /*a8a0*/  LOP3.LUT R6, R16, 0x2, RZ, 0xfc, !PT ;  /* 0x0000000210067812 */ /* 0x000fe200078efcff */
[----:B------:R-:W-:Y:S01]  /*a8b0*/  IMAD.MOV.U32 R0, RZ, RZ, 0x1 ;  /* 0x00000001ff007424 */ /* 0x000fe200078e00ff */
[----:B------:R-:W-:Y:S01]  /*a8c0*/  ULDC UR4, c[0x0][0x600] ;  /* 0x0001800000047ab9 */ /* 0x000fe20000000800 */
[----:B------:R-:W-:Y:S01]  /*a8d0*/  IMAD.MOV.U32 R7, RZ, RZ, RZ ;  /* 0x000000ffff077224 */ /* 0x000fe200078e00ff */
[----:B------:R-:W-:-:S02]  /*a8e0*/  USHF.L.U32 UR13, UR7, UR5, URZ ;  /* 0x00000005070d7299 */ /* 0x000fc4000800063f */
[----:B------:R-:W-:Y:S02]  /*a8f0*/  UIADD3 UR21, UR40, 0x1, URZ ;  /* 0x0000000128157890 */ /* 0x000fe4000fffe03f */
[----:B------:R-:W-:Y:S02]  /*a900*/  UIADD3 UR4, UR4, -0x1, URZ ;  /* 0xffffffff04047890 */ /* 0x000fe4000fffe03f */
[----:B------:R-:W-:Y:S01]  /*a910*/  ULOP3.LUT UR5, URZ, UR6, URZ, 0x33, !UPT ;  /* 0x000000063f057292 */ /* 0x000fe2000f8e333f */
[----:B------:R-:W-:-:S11]  /*a920*/  ULDC.64 UR22, c[0x0][0x198] ;  /* 0x0000660000167ab9 */ /* 0x000fd60000000a00 */
.L_x_303:
[----:B------:R-:W-:-:S03]  /*a930*/  UMOV UR6, 0xffffffff ;  /* 0xffffffff00067882 */ /* 0x000fc60000000000 */
[----:B------:R-:W-:Y:S05]  /*a940*/  BRA.DIV UR6, `(.L_x_292) ;  /* 0x0000001206347947 */ /* 0x000fea000b800000 */
[----:B------:R-:W-:-:S13]  /*a950*/  ELECT P6, URZ, PT ;  /* 0x00000000003f782f */ /* 0x000fda00038c0000 */
.L_x_317:
[----:B------:R-:W0:Y:S01]  /*a960*/  LDC R3, c[0x0][0x28c] ;  /* 0x0000a300ff037b82 */ /* 0x000e220000000800 */
[----:B------:R-:W-:Y:S01]  /*a970*/  BSSY B1, `(.L_x_293) ;  /* 0x0000043000017945 */ /* 0x000fe20003800000 */
[----:B0-----:R-:W-:-:S13]  /*a980*/  ISETP.LT.OR P6, PT, R3, 0x1, !P6 ;  /* 0x000000010300780c */ /* 0x001fda00077c1670 */
[----:B------:R-:W-:Y:S05]  /*a990*/  @P6 BRA `(.L_x_294) ;  /* 0x0000000400006947 */ /* 0x000fea0003800000 */
[----:B------:R-:W-:Y:S02]  /*a9a0*/  IMAD.SHL.U32 R19, R19, 0x40, RZ ;  /* 0x0000004013137824 */ /* 0x000fe400078e00ff */
[----:B------:R-:W-:Y:S02]  /*a9b0*/  IMAD.SHL.U32 R22, R22, 0x100, RZ ;  /* 0x0000010016167824 */ /* 0x000fe400078e00ff */
[----:B------:R-:W-:Y:S02]  /*a9c0*/  IMAD.MOV.U32 R12, RZ, RZ, RZ ;  /* 0x000000ffff0c7224 */ /* 0x000fe400078e00ff */
[----:B------:R-:W-:Y:S02]  /*a9d0*/  IMAD.U32 R13, RZ, RZ, UR21 ;  /* 0x00000015ff0d7e24 */ /* 0x000fe4000f8e00ff */
[----:B------:R-:W-:Y:S02]  /*a9e0*/  IMAD.MOV.U32 R3, RZ, RZ, R0 ;  /* 0x000000ffff037224 */ /* 0x000fe400078e0000 */
[----:B------:R-:W-:-:S07]  /*a9f0*/  IMAD.MOV.U32 R4, RZ, RZ, R7 ;  /* 0x000000ffff047224 */ /* 0x000fce00078e0007 */
.L_x_298:
[----:B------:R-:W0:Y:S01]  /*aa00*/  S2R R10, SR_CgaCtaId ;  /* 0x00000000000a7919 */ /* 0x000e220000008800 */
[----:B------:R-:W-:Y:S01]  /*aa10*/  MOV R5, 0x400 ;  /* 0x0000040000057802 */ /* 0x000fe20000000f00 */
[----:B------:R-:W1:Y:S03]  /*aa20*/  @!P2 LDC R9, c[0x0][0x500] ;  /* 0x00014000ff09ab82 */ /* 0x000e660000000800 */
[----:B0-----:R-:W-:Y:S02]  /*aa30*/  LEA R11, R10, R5, 0x18 ;  /* 0x000000050a0b7211 */ /* 0x001fe400078ec0ff */
[----:B------:R-:W-:-:S03]  /*aa40*/  SHF.L.U32 R5, R3, 0x1f, RZ ;  /* 0x0000001f03057819 */ /* 0x000fc600000006ff */
[----:B------:R-:W-:-:S04]  /*aa50*/  IMAD R10, R4, 0x8, R11 ;  /* 0x00000008040a7824 */ /* 0x000fc800078e020b */
[----:B------:R-:W0:Y:S02]  /*aa60*/  SYNCS.PHASECHK.TRANS64.TRYWAIT P1, [R10+URZ+0x28], R5 ;  /* 0x000028050a0075a7 */ /* 0x000e24000802017f */
[----:B01----:R-:W-:Y:S05]  /*aa70*/  @!P1 BRA `(.L_x_295) ;  /* 0x0000001000089947 */ /* 0x003fea0003800000 */
.L_x_318:
[----:B0-----:R-:W-:Y:S01]  /*aa80*/  PRMT R5, R6, 0x9910, RZ ;  /* 0x0000991006057816 */ /* 0x001fe200000000ff */
[----:B------:R0:W-:Y:S03]  /*aa90*/  @!P2 SYNCS.ARRIVE.TRANS64 RZ, [R10+URZ], R9 ;  /* 0x000000090affa9a7 */ /* 0x0001e6000800003f */
[----:B------:R-:W-:-:S13]  /*aaa0*/  ISETP.NE.AND P1, PT, R5, 0x2, PT ;  /* 0x000000020500780c */ /* 0x000fda0003f25270 */
[----:B0-----:R-:W-:Y:S05]  /*aab0*/  @P1 BRA `(.L_x_296) ;  /* 0x0000000000041947 */ /* 0x001fea0003800000 */
[----:B------:R-:W-:Y:S01]  /*aac0*/  BPT.TRAP 0x1 ;  /* 0x000000040000795c */ /* 0x000fe20000300000 */
.L_x_296:
[----:B------:R-:W-:Y:S05]  /*aad0*/  @P0 BRA `(.L_x_297) ;  /* 0x0000000000040947 */ /* 0x000fea0003800000 */
[----:B------:R-:W-:Y:S01]  /*aae0*/  BPT.TRAP 0x1 ;  /* 0x000000040000795c */ /* 0x000fe20000300000 */
.L_x_297:
[--C-:B------:R-:W-:Y:S01]  /*aaf0*/  IMAD R5, R4, 0x4000, R11.reuse ;  /* 0x0000400004057824 */ /* 0x100fe200078e020b */
[----:B------:R-:W-:Y:S01]  /*ab00*/  R2UR UR34, R12 ;  /* 0x000000000c2272ca */ /* 0x000fe200000e0000 */
[----:B------:R-:W-:Y:S01]  /*ab10*/  IMAD R11, R4, 0x10000, R11 ;  /* 0x00010000040b7824 */ /* 0x000fe200078e020b */
[----:B------:R-:W-:Y:S01]  /*ab20*/  R2UR UR33, R10 ;  /* 0x000000000a2172ca */ /* 0x000fe200000e0000 */
[----:B------:R-:W-:Y:S01]  /*ab30*/  VIADD R13, R13, 0xffffffff ;  /* 0xffffffff0d0d7836 */ /* 0x000fe20000000000 */
[----:B------:R-:W-:Y:S01]  /*ab40*/  R2UR UR24, R5 ;  /* 0x00000000051872ca */ /* 0x000fe200000e0000 */
[----:B------:R-:W-:Y:S01]  /*ab50*/  UIADD3 UR6, UP0, UR22, 0xf0, URZ ;  /* 0x000000f016067890 */ /* 0x000fe2000ff1e03f */
[----:B------:R-:W-:Y:S01]  /*ab60*/  R2UR UR8, R11 ;  /* 0x000000000b0872ca */ /* 0x000fe200000e0000 */
[----:B------:R-:W-:Y:S01]  /*ab70*/  UIADD3 UR30, UP1, UR22, 0x1f0, URZ ;  /* 0x000001f0161e7890 */ /* 0x000fe2000ff3e03f */
[----:B------:R-:W-:Y:S01]  /*ab80*/  R2UR UR36, R2 ;  /* 0x00000000022472ca */ /* 0x000fe200000e0000 */
[----:B------:R-:W-:Y:S01]  /*ab90*/  UIADD3.X UR7, URZ, UR23, URZ, UP0, !UPT ;  /* 0x000000173f077290 */ /* 0x000fe200087fe43f */
[----:B------:R-:W-:Y:S01]  /*aba0*/  R2UR UR35, R19 ;  /* 0x00000000132372ca */ /* 0x000fe200000e0000 */
[----:B------:R-:W-:Y:S01]  /*abb0*/  UIADD3.X UR31, URZ, UR23, URZ, UP1, !UPT ;  /* 0x000000173f1f7290 */ /* 0x000fe20008ffe43f */
[----:B------:R-:W-:Y:S01]  /*abc0*/  R2UR UR19, R22 ;  /* 0x00000000161372ca */ /* 0x000fe200000e0000 */
[----:B------:R-:W-:Y:S01]  /*abd0*/  UIADD3 UR26, UR34, 0x40, URZ ;  /* 0x00000040221a7890 */ /* 0x000fe2000fffe03f */
[----:B------:R-:W-:Y:S01]  /*abe0*/  ISETP.GT.AND P3, PT, R13, 0x1, PT ;  /* 0x000000010d00780c */ /* 0x000fe20003f64270 */
[----:B------:R-:W-:Y:S01]  /*abf0*/  VIADD R4, R4, 0x1 ;  /* 0x0000000104047836 */ /* 0x000fe20000000000 */
[----:B------:R-:W-:Y:S01]  /*ac00*/  UMOV UR14, 0x0 ;  /* 0x00000000000e7882 */ /* 0x000fe20000000000 */
[----:B------:R-:W-:Y:S01]  /*ac10*/  UIADD3 UR32, UR24, 0x180, URZ ;  /* 0x0000018018207890 */ /* 0x000fe2000fffe03f */
[----:B------:R-:W-:Y:S01]  /*ac20*/  VIADD R12, R12, 0x80 ;  /* 0x000000800c0c7836 */ /* 0x000fe20000000000 */
[----:B------:R-:W-:Y:S01]  /*ac30*/  UIADD3 UR24, UR24, 0x2180, URZ ;  /* 0x0000218018187890 */ /* 0x000fe2000fffe03f */
[----:B------:R-:W-:Y:S01]  /*ac40*/  ISETP.NE.AND P1, PT, R4, 0x5, PT ;  /* 0x000000050400780c */ /* 0x000fe20003f25270 */
[----:B------:R-:W-:-:S02]  /*ac50*/  UIADD3 UR16, UR8, 0x14180, URZ ;  /* 0x0001418008107890 */ /* 0x000fc4000fffe03f */
[----:B------:R-:W-:Y:S01]  /*ac60*/  UIADD3 UR8, UR8, 0x1c180, URZ ;  /* 0x0001c18008087890 */ /* 0x000fe2000fffe03f */
[----:B------:R-:W-:Y:S01]  /*ac70*/  SEL R10, RZ, 0x1, P1 ;  /* 0x00000001ff0a7807 */ /* 0x000fe20000800000 */
[----:B------:R-:W-:Y:S01]  /*ac80*/  UMOV UR15, 0x10000000 ;  /* 0x10000000000f7882 */ /* 0x000fe20000000000 */
[----:B------:R-:W-:Y:S01]  /*ac90*/  UMOV UR25, UR33 ;  /* 0x0000002100197c82 */ /* 0x000fe20008000000 */
[----:B------:R-:W-:Y:S01]  /*aca0*/  UMOV UR28, UR36 ;  /* 0x00000024001c7c82 */ /* 0x000fe20008000000 */
[----:B------:R-:W-:Y:S01]  /*acb0*/  UMOV UR27, UR35 ;  /* 0x00000023001b7c82 */ /* 0x000fe20008000000 */
[----:B------:R-:W-:Y:S01]  /*acc0*/  UMOV UR17, UR33 ;  /* 0x0000002100117c82 */ /* 0x000fe20008000000 */
[----:B------:R-:W-:Y:S01]  /*acd0*/  UMOV UR18, UR34 ;  /* 0x0000002200127c82 */ /* 0x000fe20008000000 */
[----:B------:R-:W-:Y:S01]  /*ace0*/  UMOV UR20, UR36 ;  /* 0x0000002400147c82 */ /* 0x000fe20008000000 */
[----:B------:R0:W-:Y:S01]  /*acf0*/  UTMALDG.3D [UR32], [UR6], desc[UR14] ;  /* 0x00000e20060075b4 */ /* 0x0001e20008011000 */
[----:B------:R-:W-:Y:S01]  /*ad00*/  UMOV UR9, UR33 ;  /* 0x0000002100097c82 */ /* 0x000fe20008000000 */
[----:B------:R-:W-:Y:S01]  /*ad10*/  UMOV UR11, UR19 ;  /* 0x00000013000b7c82 */ /* 0x000fe20008000000 */
[----:B------:R-:W-:Y:S01]  /*ad20*/  UMOV UR12, UR36 ;  /* 0x00000024000c7c82 */ /* 0x000fe20008000000 */
[----:B------:R-:W-:Y:S01]  /*ad30*/  UMOV UR10, UR26 ;  /* 0x0000001a000a7c82 */ /* 0x000fe20008000000 */
[----:B------:R-:W-:-:S02]  /*ad40*/  LOP3.LUT R3, R3, R10, RZ, 0x3c, !PT ;  /* 0x0000000a03037212 */ /* 0x000fc400078e3cff */
[----:B------:R-:W-:Y:S01]  /*ad50*/  SEL R4, R4, RZ, P1 ;  /* 0x000000ff04047207 */ /* 0x000fe20000800000 */
[----:B------:R0:W-:Y:S01]  /*ad60*/  UTMALDG.3D [UR24], [UR6], desc[UR14] ;  /* 0x00000e18060075b4 */ /* 0x0001e20008011000 */
[----:B------:R0:W-:Y:S01]  /*ad70*/  UTMALDG.3D [UR16], [UR30], desc[UR14] ;  /* 0x00000e101e0075b4 */ /* 0x0001e20008011000 */
[----:B------:R0:W-:Y:S02]  /*ad80*/  UTMALDG.3D [UR8], [UR30], desc[UR14] ;  /* 0x00000e081e0075b4 */ /* 0x0001e40008011000 */
[----:B0-----:R-:W-:Y:S05]  /*ad90*/  @P3 BRA `(.L_x_298) ;  /* 0xfffffffc00183947 */ /* 0x001fea000383ffff */
.L_x_294:
[----:B------:R-:W-:Y:S05]  /*ada0*/  BSYNC B1 ;  /* 0x0000000000017941 */ /* 0x000fea0003800000 */
.L_x_293:
[----:B------:R-:W2:Y:S01]  /*adb0*/  LDL.64 R10, [R1] ;  /* 0x00000000010a7983 */ /* 0x000ea20000100a00 */
[----:B------:R-:W-:Y:S01]  /*adc0*/  LOP3.LUT P4, RZ, R8, 0xff, RZ, 0xc0, !PT ;  /* 0x000000ff08ff7812 */ /* 0x000fe2000788c0ff */
[----:B------:R-:W-:Y:S01]  /*add0*/  VIADD R4, R7, UR40 ;  /* 0x0000002807047c36 */ /* 0x000fe20008000000 */
[----:B------:R-:W-:Y:S01]  /*ade0*/  ULDC.64 UR6, c[0x0][0x650] ;  /* 0x0001940000067ab9 */ /* 0x000fe20000000a00 */
[----:B------:R-:W-:Y:S01]  /*adf0*/  IMAD.U32 R7, RZ, RZ, UR40 ;  /* 0x00000028ff077e24 */ /* 0x000fe2000f8e00ff */
[----:B------:R-:W-:Y:S01]  /*ae00*/  UISETP.GE.U32.AND UP0, UPT, UR40, 0x5, UPT ;  /* 0x000000052800788c */ /* 0x000fe2000bf06070 */
[----:B------:R-:W-:Y:S01]  /*ae10*/  BSSY B1, `(.L_x_299) ;  /* 0x000006f000017945 */ /* 0x000fe20003800000 */
[----:B------:R-:W-:Y:S01]  /*ae20*/  ISETP.GT.U32.AND P1, PT, R4, 0x4, PT ;  /* 0x000000040400780c */ /* 0x000fe20003f24070 */
[----:B------:R-:W-:Y:S01]  /*ae30*/  IMAD.MOV.U32 R19, RZ, RZ, -0x1 ;  /* 0xffffffffff137424 */ /* 0x000fe200078e00ff */
[----:B------:R-:W-:Y:S01]  /*ae40*/  PRMT R8, RZ, 0x7610, R8 ;  /* 0x00007610ff087816 */ /* 0x000fe20000000008 */
[----:B------:R-:W-:Y:S01]  /*ae50*/  IMAD.MOV.U32 R22, RZ, RZ, -0x1 ;  /* 0xffffffffff167424 */ /* 0x000fe200078e00ff */
[----:B------:R-:W-:-:S02]  /*ae60*/  ISETP.LT.U32.AND P1, PT, R7, 0x5, P1 ;  /* 0x000000050700780c */ /* 0x000fc40000f21070 */
[----:B------:R-:W-:Y:S01]  /*ae70*/  PLOP3.LUT P3, PT, PT, PT, UP0, 0x80, 0x0 ;  /* 0x000000000000781c */ /* 0x000fe20003f6f008 */
[----:B------:R-:W0:Y:S01]  /*ae80*/  @P4 S2R R3, SR_CgaCtaId ;  /* 0x0000000000034919 */ /* 0x000e220000008800 */
[----:B------:R-:W-:-:S04]  /*ae90*/  @P4 MOV R2, 0x400 ;  /* 0x0000040000024802 */ /* 0x000fc80000000f00 */
[----:B0-----:R-:W-:Y:S01]  /*aea0*/  @P4 LEA R5, R3, R2, 0x18 ;  /* 0x0000000203054211 */ /* 0x001fe200078ec0ff */
[----:B------:R-:W-:-:S03]  /*aeb0*/  IMAD.WIDE.U32 R2, R4, -0x33333333, RZ ;  /* 0xcccccccd04027825 */ /* 0x000fc600078e00ff */
[----:B------:R0:W-:Y:S01]  /*aec0*/  @P4 SYNCS.ARRIVE.TRANS64.A1T0 RZ, [R5+URZ+0x88], RZ ;  /* 0x000088ff05ff49a7 */ /* 0x0001e2000810003f */
[----:B------:R-:W-:Y:S01]  /*aed0*/  IMAD.MOV.U32 R2, RZ, RZ, -0x1 ;  /* 0xffffffffff027424 */ /* 0x000fe200078e00ff */
[----:B0-----:R-:W-:Y:S02]  /*aee0*/  SHF.R.U32.HI R5, RZ, 0x2, R3 ;  /* 0x00000002ff057819 */ /* 0x001fe40000011603 */
[----:B------:R-:W-:-:S03]  /*aef0*/  SEL R3, RZ, 0x1, !P1 ;  /* 0x00000001ff037807 */ /* 0x000fc60004800000 */
[----:B------:R-:W-:Y:S01]  /*af00*/  IMAD R7, R5, -0x5, R4 ;  /* 0xfffffffb05077824 */ /* 0x000fe200078e0204 */
[----:B------:R-:W-:Y:S02]  /*af10*/  LOP3.LUT R0, R0, R3, RZ, 0x3c, !PT ;  /* 0x0000000300007212 */ /* 0x000fe400078e3cff */
[----:B------:R-:W-:Y:S02]  /*af20*/  PRMT R3, RZ, 0x7610, R3 ;  /* 0x00007610ff037816 */ /* 0x000fe40000000003 */
[----:B------:R-:W-:Y:S02]  /*af30*/  @P3 LOP3.LUT R0, R0, 0x1, R5, 0x78, !PT ;  /* 0x0000000100003812 */ /* 0x000fe400078e7805 */
[----:B--2---:R-:W-:-:S04]  /*af40*/  IADD3 R18, P4, R18, R10, RZ ;  /* 0x0000000a12127210 */ /* 0x004fc80007f9e0ff */
[----:B------:R-:W-:Y:S01]  /*af50*/  ISETP.GE.U32.AND P1, PT, R18, UR6, PT ;  /* 0x0000000612007c0c */ /* 0x000fe2000bf26070 */
[----:B------:R-:W-:-:S05]  /*af60*/  IMAD.X R17, R17, 0x1, R23, P4 ;  /* 0x0000000111117824 */ /* 0x000fca00020e0617 */
[----:B------:R-:W-:-:S13]  /*af70*/  ISETP.GE.U32.AND.EX P1, PT, R17, UR7, PT, P1 ;  /* 0x0000000711007c0c */ /* 0x000fda000bf26110 */
[----:B------:R-:W-:Y:S05]  /*af80*/  @P1 BRA `(.L_x_300) ;  /* 0x00000004005c1947 */ /* 0x000fea0003800000 */
[----:B------:R-:W0:Y:S01]  /*af90*/  S2R R11, SR_CTAID.X ;  /* 0x00000000000b7919 */ /* 0x000e220000002500 */
[----:B------:R-:W-:Y:S01]  /*afa0*/  ULDC.64 UR6, c[0x0][0x628] ;  /* 0x00018a0000067ab9 */ /* 0x000fe20000000a00 */
[----:B------:R-:W1:Y:S01]  /*afb0*/  LDC R12, c[0x0][0x144] ;  /* 0x00005100ff0c7b82 */ /* 0x000e620000000800 */
[----:B------:R-:W-:Y:S01]  /*afc0*/  ISETP.NE.U32.AND P1, PT, RZ, UR6, PT ;  /* 0x00000006ff007c0c */ /* 0x000fe2000bf25070 */
[----:B------:R-:W2:Y:S01]  /*afd0*/  S2R R9, SR_CTAID.Y ;  /* 0x0000000000097919 */ /* 0x000ea20000002600 */
[----:B------:R-:W-:Y:S01]  /*afe0*/  ULDC UR8, c[0x0][0x150] ;  /* 0x0000540000087ab9 */ /* 0x000fe20000000800 */
[----:B------:R-:W-:Y:S01]  /*aff0*/  ULDC UR9, c[0x0][0x630] ;  /* 0x00018c0000097ab9 */ /* 0x000fe20000000800 */
[----:B------:R-:W-:Y:S01]  /*b000*/  ISETP.NE.AND.EX P1, PT, RZ, UR7, PT, P1 ;  /* 0x00000007ff007c0c */ /* 0x000fe2000bf25310 */
[----:B------:R-:W-:Y:S01]  /*b010*/  IMAD.MOV.U32 R2, RZ, RZ, R18 ;  /* 0x000000ffff027224 */ /* 0x000fe200078e0012 */
[----:B0-----:R-:W-:-:S05]  /*b020*/  I2FP.F32.U32 R3, R11 ;  /* 0x0000000b00037245 */ /* 0x001fca0000201000 */
[----:B------:R-:W-:Y:S01]  /*b030*/  FMUL R14, R3, UR8 ;  /* 0x00000008030e7c20 */ /* 0x000fe20008400000 */
[----:B------:R-:W-:-:S05]  /*b040*/  IMAD.MOV.U32 R3, RZ, RZ, R17 ;  /* 0x000000ffff037224 */ /* 0x000fca00078e0011 */
[----:B--2---:R-:W-:Y:S05]  /*b050*/  @!P1 BRA `(.L_x_301) ;  /* 0x0000000000289947 */ /* 0x004fea0003800000 */
[----:B------:R-:W-:Y:S02]  /*b060*/  ULDC UR8, c[0x0][0x634] ;  /* 0x00018d0000087ab9 */ /* 0x000fe40000000800 */
[----:B------:R-:W-:-:S05]  /*b070*/  IADD3 R3, P1, R18, UR8, RZ ;  /* 0x0000000812037c10 */ /* 0x000fca000ff3e0ff */
[----:B------:R-:W-:-:S04]  /*b080*/  IMAD.X R13, RZ, RZ, R17, P1 ;  /* 0x000000ffff0d7224 */ /* 0x000fc800008e0611 */
[----:B------:R-:W-:-:S04]  /*b090*/  IMAD.WIDE.U32 R4, R13, UR6, RZ ;  /* 0x000000060d047c25 */ /* 0x000fc8000f8e00ff */
[----:B------:R-:W-:-:S04]  /*b0a0*/  IMAD.WIDE.U32 R4, P1, R3, UR7, R4 ;  /* 0x0000000703047c25 */ /* 0x000fc8000f820004 */
[----:B------:R-:W-:-:S04]  /*b0b0*/  IMAD.WIDE.U32 R2, R3, UR6, RZ ;  /* 0x0000000603027c25 */ /* 0x000fc8000f8e00ff */
[----:B------:R-:W-:Y:S01]  /*b0c0*/  IMAD.MOV.U32 R2, RZ, RZ, R5 ;  /* 0x000000ffff027224 */ /* 0x000fe200078e0005 */
[----:B------:R-:W-:Y:S01]  /*b0d0*/  IADD3 RZ, P3, R3, R4, RZ ;  /* 0x0000000403ff7210 */ /* 0x000fe20007f7e0ff */
[----:B------:R-:W-:-:S04]  /*b0e0*/  IMAD.X R3, RZ, RZ, RZ, P1 ;  /* 0x000000ffff037224 */ /* 0x000fc800008e06ff */
[----:B------:R-:W-:-:S08]  /*b0f0*/  IMAD.WIDE.U32.X R2, R13, UR7, R2, P3 ;  /* 0x000000070d027c25 */ /* 0x000fd000098e0402 */
.L_x_301:
[--C-:B------:R-:W-:Y:S01]  /*b100*/  SHF.R.U64 R10, R2, UR9, R3.reuse ;  /* 0x00000009020a7c19 */ /* 0x100fe20008001203 */
[----:B------:R-:W0:Y:S01]  /*b110*/  F2I.U32.TRUNC.NTZ R14, R14 ;  /* 0x0000000e000e7305 */ /* 0x000e22000020f000 */
[----:B------:R-:W-:Y:S01]  /*b120*/  SHF.R.U32.HI R2, RZ, UR9, R3 ;  /* 0x00000009ff027c19 */ /* 0x000fe20008011603 */
[----:B------:R-:W-:Y:S01]  /*b130*/  ULDC.64 UR6, c[0x0][0x620] ;  /* 0x0001880000067ab9 */ /* 0x000fe20000000a00 */
[----:B------:R-:W-:Y:S01]  /*b140*/  IADD3 R5, P1, RZ, -R10, RZ ;  /* 0x8000000aff057210 */ /* 0x000fe20007f3e0ff */
[----:B------:R-:W-:Y:S01]  /*b150*/  IMAD.MOV.U32 R3, RZ, RZ, R17 ;  /* 0x000000ffff037224 */ /* 0x000fe200078e0011 */
[----:B------:R-:W-:-:S03]  /*b160*/  ULDC.64 UR8, c[0x0][0x640] ;  /* 0x0001900000087ab9 */ /* 0x000fc60000000a00 */
[----:B------:R-:W-:Y:S01]  /*b170*/  IMAD.X R2, RZ, RZ, ~R2, P1 ;  /* 0x000000ffff027224 */ /* 0x000fe200008e0e02 */
[----:B------:R-:W-:-:S03]  /*b180*/  ISETP.NE.U32.AND P1, PT, RZ, UR8, PT ;  /* 0x00000008ff007c0c */ /* 0x000fc6000bf25070 */
[----:B------:R-:W-:Y:S01]  /*b190*/  IMAD R4, R2, UR6, RZ ;  /* 0x0000000602047c24 */ /* 0x000fe2000f8e02ff */
[----:B------:R-:W-:Y:S01]  /*b1a0*/  ISETP.NE.AND.EX P1, PT, RZ, UR9, PT, P1 ;  /* 0x00000009ff007c0c */ /* 0x000fe2000bf25310 */
[----:B------:R-:W-:-:S04]  /*b1b0*/  IMAD.MOV.U32 R2, RZ, RZ, R18 ;  /* 0x000000ffff027224 */ /* 0x000fc800078e0012 */
[----:B------:R-:W-:Y:S01]  /*b1c0*/  IMAD.WIDE.U32 R2, R5, UR6, R2 ;  /* 0x0000000605027c25 */ /* 0x000fe2000f8e0002 */
[----:B------:R-:W-:-:S03]  /*b1d0*/  ULDC UR6, c[0x0][0x618] ;  /* 0x0001860000067ab9 */ /* 0x000fc60000000800 */
[----:B------:R-:W-:Y:S01]  /*b1e0*/  IMAD R5, R5, UR7, R4 ;  /* 0x0000000705057c24 */ /* 0x000fe2000f8e0204 */
[----:B------:R-:W-:Y:S01]  /*b1f0*/  ULDC UR7, c[0x0][0x154] ;  /* 0x0000550000077ab9 */ /* 0x000fe20000000800 */
[----:B0-----:R-:W-:Y:S02]  /*b200*/  IMAD.MOV R4, RZ, RZ, -R14 ;  /* 0x000000ffff047224 */ /* 0x001fe400078e0a0e */
[----:B------:R-:W0:Y:S01]  /*b210*/  LDC R14, c[0x0][0x148] ;  /* 0x00005200ff0e7b82 */ /* 0x000e220000000800 */
[----:B------:R-:W-:Y:S02]  /*b220*/  IMAD.IADD R3, R3, 0x1, R5 ;  /* 0x0000000103037824 */ /* 0x000fe400078e0205 */
[----:B-1----:R-:W-:Y:S01]  /*b230*/  IMAD R11, R12, R4, R11 ;  /* 0x000000040c0b7224 */ /* 0x002fe200078e020b */
[----:B------:R-:W-:Y:S02]  /*b240*/  I2FP.F32.U32 R4, R9 ;  /* 0x0000000900047245 */ /* 0x000fe40000201000 */
[----:B------:R-:W-:-:S02]  /*b250*/  SHF.R.U64 R12, R2, UR6, R3 ;  /* 0x00000006020c7c19 */ /* 0x000fc40008001203 */
[----:B------:R-:W-:Y:S01]  /*b260*/  SHF.R.U32.HI R3, RZ, UR6, R3 ;  /* 0x00000006ff037c19 */ /* 0x000fe20008011603 */
[----:B------:R-:W-:Y:S01]  /*b270*/  FMUL R4, R4, UR7 ;  /* 0x0000000704047c20 */ /* 0x000fe20008400000 */
[----:B------:R-:W-:Y:S02]  /*b280*/  ULDC UR6, c[0x0][0x608] ;  /* 0x0001820000067ab9 */ /* 0x000fe40000000800 */
[--C-:B------:R-:W-:Y:S01]  /*b290*/  SHF.R.U64 R15, R12, UR6, R3.reuse ;  /* 0x000000060c0f7c19 */ /* 0x100fe20008001203 */
[----:B------:R1:W2:Y:S01]  /*b2a0*/  F2I.U32.TRUNC.NTZ R20, R4 ;  /* 0x0000000400147305 */ /* 0x0002a2000020f000 */
[----:B------:R-:W-:Y:S01]  /*b2b0*/  SHF.R.U32.HI R2, RZ, UR6, R3 ;  /* 0x00000006ff027c19 */ /* 0x000fe20008011603 */
[----:B------:R-:W-:-:S03]  /*b2c0*/  ULDC UR6, c[0x0][0x658] ;  /* 0x0001960000067ab9 */ /* 0x000fc60000000800 */
[--C-:B------:R-:W-:Y:S02]  /*b2d0*/  SHF.R.U64 R13, R15, UR6, R2.reuse ;  /* 0x000000060f0d7c19 */ /* 0x100fe40008001202 */
[----:B------:R-:W-:-:S03]  /*b2e0*/  SHF.R.U32.HI R19, RZ, UR6, R2 ;  /* 0x00000006ff137c19 */ /* 0x000fc60008011602 */
[----:B------:R-:W-:Y:S02]  /*b2f0*/  IMAD.MOV.U32 R2, RZ, RZ, R13 ;  /* 0x000000ffff027224 */ /* 0x000fe400078e000d */
[----:B------:R-:W-:Y:S01]  /*b300*/  IMAD.MOV.U32 R3, RZ, RZ, R19 ;  /* 0x000000ffff037224 */ /* 0x000fe200078e0013 */
[----:B-1----:R-:W-:Y:S06]  /*b310*/  @!P1 BRA `(.L_x_302) ;  /* 0x0000000000289947 */ /* 0x002fec0003800000 */
        /* <DEDUP_REMOVED lines=10> */
.L_x_302:
[----:B------:R-:W1:Y:S01]  /*b3c0*/  LDC R4, c[0x0][0x65c] ;  /* 0x00019700ff047b82 */ /* 0x000e620000000800 */
[----:B------:R-:W-:Y:S01]  /*b3d0*/  ULDC UR6, c[0x0][0x648] ;  /* 0x0001920000067ab9 */ /* 0x000fe20000000800 */
[----:B------:R-:W-:Y:S01]  /*b3e0*/  LOP3.LUT R15, R15, UR5, RZ, 0xc0, !PT ;  /* 0x000000050f0f7c12 */ /* 0x000fe2000f8ec0ff */
[----:B--2---:R-:W-:Y:S01]  /*b3f0*/  IMAD.MOV R20, RZ, RZ, -R20 ;  /* 0x000000ffff147224 */ /* 0x004fe200078e0a14 */
[----:B------:R-:W-:Y:S01]  /*b400*/  SHF.R.U64 R2, R2, UR6, R3 ;  /* 0x0000000602027c19 */ /* 0x000fe20008001203 */
[----:B------:R-:W-:Y:S01]  /*b410*/  ULDC UR6, c[0x0][0x638] ;  /* 0x00018e0000067ab9 */ /* 0x000fe20000000800 */
[----:B------:R-:W-:Y:S01]  /*b420*/  LOP3.LUT R12, R12, UR4, RZ, 0xc0, !PT ;  /* 0x000000040c0c7c12 */ /* 0x000fe2000f8ec0ff */
[----:B------:R-:W-:Y:S01]  /*b430*/  ULDC UR7, c[0x0][0x610] ;  /* 0x0001840000077ab9 */ /* 0x000fe20000000800 */
[----:B------:R-:W-:Y:S01]  /*b440*/  IMAD.MOV.U32 R3, RZ, RZ, 0x1 ;  /* 0x00000001ff037424 */ /* 0x000fe200078e00ff */
[----:B-1----:R-:W-:Y:S01]  /*b450*/  ISETP.NE.AND P1, PT, R4, 0x1, PT ;  /* 0x000000010400780c */ /* 0x002fe20003f25270 */
[----:B------:R-:W-:-:S02]  /*b460*/  IMAD.MOV R4, RZ, RZ, -R2 ;  /* 0x000000ffff047224 */ /* 0x000fc400078e0a02 */
[----:B------:R-:W-:Y:S02]  /*b470*/  IMAD R2, R2, UR13, R15 ;  /* 0x0000000d02027c24 */ /* 0x000fe4000f8e020f */
[----:B------:R-:W-:Y:S01]  /*b480*/  IMAD R13, R4, UR6, R13 ;  /* 0x00000006040d7c24 */ /* 0x000fe2000f8e020d */
[----:B------:R-:W-:-:S07]  /*b490*/  ULDC UR6, c[0x0][0x600] ;  /* 0x0001800000067ab9 */ /* 0x000fce0000000800 */
[----:B0-----:R-:W-:-:S04]  /*b4a0*/  @P1 IMAD R11, R14, R20, R9 ;  /* 0x000000140e0b1224 */ /* 0x001fc800078e0209 */
[----:B------:R-:W-:Y:S02]  /*b4b0*/  IMAD R11, R2, UR7, R11 ;  /* 0x00000007020b7c24 */ /* 0x000fe4000f8e020b */
[----:B------:R-:W-:-:S05]  /*b4c0*/  IMAD R2, R13, UR6, R12 ;  /* 0x000000060d027c24 */ /* 0x000fca000f8e020c */
[----:B------:R-:W-:Y:S02]  /*b4d0*/  SEL R22, R2, R11, !P1 ;  /* 0x0000000b02167207 */ /* 0x000fe40004800000 */
[----:B------:R-:W-:Y:S01]  /*b4e0*/  SEL R19, R11, R2, !P1 ;  /* 0x000000020b137207 */ /* 0x000fe20004800000 */
[----:B------:R-:W-:-:S07]  /*b4f0*/  IMAD.MOV.U32 R2, RZ, RZ, R10 ;  /* 0x000000ffff027224 */ /* 0x000fce00078e000a */
.L_x_300:
[----:B------:R-:W-:Y:S05]  /*b500*/  BSYNC B1 ;  /* 0x0000000000017941 */ /* 0x000fea0003800000 */
.L_x_299:
[----:B------:R-:W-:-:S13]  /*b510*/  LOP3.LUT P1, RZ, R3, 0xff, RZ, 0xc0, !PT ;  /* 0x000000ff03ff7812 */ /* 0x000fda000782c0ff */
[----:B------:R-:W-:Y:S05]  /*b520*/  @P1 BRA `(.L_x_303) ;  /* 0xfffffff400001947 */ /* 0x000fea000383ffff */
[----:B------:R-:W-:Y:S05]  /*b530*/  BSYNC B0 ;  /* 0x0000000000007941 */ /* 0x000fea0003800000 */
.L_x_291:
[----:B------:R-:W-:-:S03]  /*b540*/  UMOV UR6, 0xffffffff ;  /* 0xffffffff00067882 */ /* 0x000fc60000000000 */
[----:B------:R-:W-:Y:S05]  /*b550*/  BRA.DIV UR6, `(.L_x_304) ;  /* 0x0000000606647947 */ /* 0x000fea000b800000 */
[----:B------:R-:W-:-:S13]  /*b560*/  ELECT P6, URZ, PT ;  /* 0x00000000003f782f */ /* 0x000fda00038c0000 */
.L_x_321:
[----:B------:R-:W-:Y:S04]  /*b570*/  BSSY B0, `(.L_x_305) ;  /* 0x0000034000007945 */ /* 0x000fe80003800000 */
[----:B------:R-:W-:Y:S05]  /*b580*/  @!P6 BRA `(.L_x_306) ;  /* 0x0000000000c8e947 */ /* 0x000fea0003800000 */
[----:B------:R-:W-:-:S04]  /*b590*/  LOP3.LUT R16, R16, 0x2, RZ, 0xfc, !PT ;  /* 0x0000000210107812 */ /* 0x000fc800078efcff */
[----:B------:R-:W-:-:S13]  /*b5a0*/  ISETP.NE.AND P0, PT, R16, 0x3, PT ;  /* 0x000000031000780c */ /* 0x000fda0003f05270 */
[----:B------:R-:W-:Y:S05]  /*b5b0*/  @!P0 BRA `(.L_x_307) ;  /* 0x0000000000048947 */ /* 0x000fea0003800000 */
[----:B------:R-:W-:Y:S01]  /*b5c0*/  BPT.TRAP 0x1 ;  /* 0x000000040000795c */ /* 0x000fe20000300000 */
.L_x_307:
[----:B------:R-:W0:Y:S01]  /*b5d0*/  S2R R3, SR_CgaCtaId ;  /* 0x0000000000037919 */ /* 0x000e220000008800 */
[----:B------:R-:W-:Y:S02]  /*b5e0*/  MOV R2, 0x400 ;  /* 0x0000040000027802 */ /* 0x000fe40000000f00 */
[----:B------:R-:W-:Y:S02]  /*b5f0*/  SHF.L.U32 R4, R0, 0x1f, RZ ;  /* 0x0000001f00047819 */ /* 0x000fe400000006ff */
[----:B0-----:R-:W-:-:S05]  /*b600*/  LEA R2, R3, R2, 0x18 ;  /* 0x0000000203027211 */ /* 0x001fca00078ec0ff */
[----:B------:R-:W-:-:S04]  /*b610*/  VIADD R2, R2, 0x28 ;  /* 0x0000002802027836 */ /* 0x000fc80000000000 */
[C---:B------:R-:W-:Y:S02]  /*b620*/  IMAD R9, R7.reuse, 0x8, R2 ;  /* 0x0000000807097824 */ /* 0x040fe400078e0202 */
[----:B------:R-:W-:Y:S02]  /*b630*/  VIADD R7, R7, 0x1 ;  /* 0x0000000107077836 */ /* 0x000fe40000000000 */
[----:B------:R-:W0:Y:S03]  /*b640*/  SYNCS.PHASECHK.TRANS64.TRYWAIT P0, [R9+URZ], R4 ;  /* 0x00000004090075a7 */ /* 0x000e26000800017f */
[----:B------:R-:W-:-:S04]  /*b650*/  ISETP.NE.AND P1, PT, R7, 0x5, PT ;  /* 0x000000050700780c */ /* 0x000fc80003f25270 */
[----:B------:R-:W-:Y:S02]  /*b660*/  SEL R3, RZ, 0x1, P1 ;  /* 0x00000001ff037807 */ /* 0x000fe40000800000 */
[----:B------:R-:W-:Y:S02]  /*b670*/  SEL R7, R7, RZ, P1 ;  /* 0x000000ff07077207 */ /* 0x000fe40000800000 */
[----:B------:R-:W-:-:S03]  /*b680*/  LOP3.LUT R6, R0, R3, RZ, 0x3c, !PT ;  /* 0x0000000300067212 */ /* 0x000fc600078e3cff */
[----:B------:R-:W-:Y:S01]  /*b690*/  IMAD R8, R7, 0x8, R2 ;  /* 0x0000000807087824 */ /* 0x000fe200078e0202 */
[----:B------:R-:W-:Y:S01]  /*b6a0*/  SHF.L.U32 R5, R6, 0x1f, RZ ;  /* 0x0000001f06057819 */ /* 0x000fe200000006ff */
[----:B0-----:R-:W-:Y:S06]  /*b6b0*/  @!P0 BRA `(.L_x_308) ;  /* 0x00000004002c8947 */ /* 0x001fec0003800000 */
.L_x_322:
[----:B------:R-:W1:Y:S01]  /*b6c0*/  SYNCS.PHASECHK.TRANS64.TRYWAIT P0, [R8+URZ], R5 ;  /* 0x00000005080075a7 */ /* 0x000e62000800017f */
[----:B------:R-:W-:-:S05]  /*b6d0*/  VIADD R0, R7, 0x1 ;  /* 0x0000000107007836 */ /* 0x000fca0000000000 */
[----:B------:R-:W-:-:S04]  /*b6e0*/  ISETP.NE.AND P1, PT, R0, 0x5, PT ;  /* 0x000000050000780c */ /* 0x000fc80003f25270 */
[----:B------:R-:W-:Y:S02]  /*b6f0*/  SEL R3, RZ, 0x1, P1 ;  /* 0x00000001ff037807 */ /* 0x000fe40000800000 */
[----:B------:R-:W-:Y:S02]  /*b700*/  SEL R7, R0, RZ, P1 ;  /* 0x000000ff00077207 */ /* 0x000fe40000800000 */
[----:B------:R-:W-:-:S03]  /*b710*/  LOP3.LUT R6, R6, R3, RZ, 0x3c, !PT ;  /* 0x0000000306067212 */ /* 0x000fc600078e3cff */
[----:B0-----:R-:W-:Y:S01]  /*b720*/  IMAD R9, R7, 0x8, R2 ;  /* 0x0000000807097824 */ /* 0x001fe200078e0202 */
[----:B------:R-:W-:Y:S01]  /*b730*/  SHF.L.U32 R4, R6, 0x1f, RZ ;  /* 0x0000001f06047819 */ /* 0x000fe200000006ff */
[----:B-1----:R-:W-:Y:S06]  /*b740*/  @!P0 BRA `(.L_x_309) ;  /* 0x00000004001c8947 */ /* 0x002fec0003800000 */
.L_x_323:
[----:B------:R-:W1:Y:S01]  /*b750*/  SYNCS.PHASECHK.TRANS64.TRYWAIT P0, [R9+URZ], R4 ;  /* 0x00000004090075a7 */ /* 0x000e62000800017f */
[----:B------:R-:W-:-:S05]  /*b760*/  VIADD R0, R7, 0x1 ;  /* 0x0000000107007836 */ /* 0x000fca0000000000 */
[----:B------:R-:W-:-:S04]  /*b770*/  ISETP.NE.AND P1, PT, R0, 0x5, PT ;  /* 0x000000050000780c */ /* 0x000fc80003f25270 */
[----:B------:R-:W-:Y:S02]  /*b780*/  SEL R3, RZ, 0x1, P1 ;  /* 0x00000001ff037807 */ /* 0x000fe40000800000 */
[----:B------:R-:W-:Y:S02]  /*b790*/  SEL R7, R0, RZ, P1 ;  /* 0x000000ff00077207 */ /* 0x000fe40000800000 */
[----:B------:R-:W-:-:S03]  /*b7a0*/  LOP3.LUT R11, R6, R3, RZ, 0x3c, !PT ;  /* 0x00000003060b7212 */ /* 0x000fc600078e3cff */
[----:B------:R-:W-:Y:S01]  /*b7b0*/  IMAD R6, R7, 0x8, R2 ;  /* 0x0000000807067824 */ /* 0x000fe200078e0202 */
[----:B0-----:R-:W-:Y:S01]  /*b7c0*/  SHF.L.U32 R5, R11, 0x1f, RZ ;  /* 0x0000001f0b057819 */ /* 0x001fe200000006ff */
[----:B-1----:R-:W-:Y:S06]  /*b7d0*/  @!P0 BRA `(.L_x_310) ;  /* 0x00000004000c8947 */ /* 0x002fec0003800000 */
.L_x_324:
[----:B------:R-:W1:Y:S01]  /*b7e0*/  SYNCS.PHASECHK.TRANS64.TRYWAIT P0, [R6+URZ], R5 ;  /* 0x00000005060075a7 */ /* 0x000e62000800017f */
[----:B------:R-:W-:-:S05]  /*b7f0*/  VIADD R0, R7, 0x1 ;  /* 0x0000000107007836 */ /* 0x000fca0000000000 */
[----:B------:R-:W-:-:S04]  /*b800*/  ISETP.NE.AND P1, PT, R0, 0x5, PT ;  /* 0x000000050000780c */ /* 0x000fc80003f25270 */
[----:B0-----:R-:W-:Y:S02]  /*b810*/  SEL R4, RZ, 0x1, P1 ;  /* 0x00000001ff047807 */ /* 0x001fe40000800000 */
[----:B------:R-:W-:Y:S02]  /*b820*/  SEL R3, R0, RZ, P1 ;  /* 0x000000ff00037207 */ /* 0x000fe40000800000 */
[----:B------:R-:W-:Y:S01]  /*b830*/  LOP3.LUT R0, R11, R4, RZ, 0x3c, !PT ;  /* 0x000000040b007212 */ /* 0x000fe200078e3cff */
[----:B-1----:R-:W-:Y:S06]  /*b840*/  @!P0 BRA `(.L_x_311) ;  /* 0x0000000400048947 */ /* 0x002fec0003800000 */
.L_x_325:
[----:B------:R-:W-:Y:S01]  /*b850*/  IMAD R3, R3, 0x8, R2 ;  /* 0x0000000803037824 */ /* 0x000fe200078e0202 */
[----:B------:R-:W-:-:S07]  /*b860*/  SHF.L.U32 R0, R0, 0x1f, RZ ;  /* 0x0000001f00007819 */ /* 0x000fce00000006ff */
.L_x_312:
[----:B-1----:R1:W2:Y:S02]  /*b870*/  SYNCS.PHASECHK.TRANS64.TRYWAIT P0, [R3+URZ], R0 ;  /* 0x00000000030075a7 */ /* 0x0022a4000800017f */
[----:B--2---:R-:W-:Y:S05]  /*b880*/  @!P0 NANOSLEEP.SYNCS 0x989680 ;  /* 0x009896800000895d */ /* 0x004fea0003900000 */
[----:B------:R-:W2:Y:S02]  /*b890*/  @!P0 SYNCS.PHASECHK.TRANS64 P0, [R3+URZ], R0 ;  /* 0x00000000030085a7 */ /* 0x000ea4000800007f */
[----:B--2---:R-:W-:Y:S05]  /*b8a0*/  @!P0 BRA `(.L_x_312) ;  /* 0xfffffffc00f08947 */ /* 0x004fea000383ffff */
.L_x_306:
[----:B------:R-:W-:Y:S05]  /*b8b0*/  BSYNC B0 ;  /* 0x0000000000007941 */ /* 0x000fea0003800000 */
.L_x_305:
[----:B------:R-:W-:Y:S05]  /*b8c0*/  EXIT ;  /* 0x000000000000794d */ /* 0x000fea0003800000 */
.L_x_15:
[----:B-1----:R1:W2:Y:S02]  /*b8d0*/  SYNCS.PHASECHK.TRANS64.TRYWAIT P0, [R159+URZ], R0 ;  /* 0x000000009f0075a7 */ /* 0x0022a4000800017f */
[----:B--2---:R-:W-:Y:S05]  /*b8e0*/  @!P0 NANOSLEEP.SYNCS 0x989680 ;  /* 0x009896800000895d */ /* 0x004fea0003900000 */
[----:B------:R-:W2:Y:S02]  /*b8f0*/  @!P0 SYNCS.PHASECHK.TRANS64 P0, [R159+URZ], R0 ;  /* 0x000000009f0085a7 */ /* 0x000ea4000800007f */
[----:B--2---:R-:W-:Y:S05]  /*b900*/  @!P0 BRA `(.L_x_15) ;  /* 0xfffffffc00f08947 */ /* 0x004fea000383ffff */
[----:B------:R-:W-:Y:S05]  /*b910*/  BRA `(.L_x_313) ;  /* 0xffffff5800e07947 */ /* 0x000fea000383ffff */
.L_x_20:
[----:B--2---:R2:W3:Y:S02]  /*b920*/  SYNCS.PHASECHK.TRANS64.TRYWAIT P1, [R3+URZ], R0 ;  /* 0x00000000030075a7 */ /* 0x0044e4000802017f */
[----:B---3--:R-:W-:Y:S05]  /*b930*/  @!P1 NANOSLEEP.SYNCS 0x989680 ;  /* 0x009896800000995d */ /* 0x008fea0003900000 */
[----:B------:R-:W3:Y:S02]  /*b940*/  @!P1 SYNCS.PHASECHK.TRANS64 P1, [R3+URZ], R0 ;  /* 0x00000000030095a7 */ /* 0x000ee4000802007f */
[----:B---3--:R-:W-:Y:S05]  /*b950*/  @!P1 BRA `(.L_x_20) ;  /* 0xfffffffc00f09947 */ /* 0x008fea000383ffff */
[----:B------:R-:W-:Y:S05]  /*b960*/  BRA `(.L_x_19) ;  /* 0xffffff5c004c7947 */ /* 0x000fea000383ffff */
.L_x_25:
[----:B--2---:R-:W-:-:S04]  /*b970*/  IMAD.U32 R4, RZ, RZ, UR8 ;  /* 0x00000008ff047e24 */ /* 0x004fc8000f8e00ff */
[----:B------:R2:W3:Y:S03]  /*b980*/  SYNCS.PHASECHK.TRANS64.TRYWAIT P1, [R4+URZ], R3 ;  /* 0x00000003040075a7 */ /* 0x0004e6000802017f */
[----:B---3--:R-:W-:Y:S05]  /*b990*/  @!P1 NANOSLEEP.SYNCS 0x989680 ;  /* 0x009896800000995d */ /* 0x008fea0003900000 */
[----:B------:R-:W3:Y:S02]  /*b9a0*/  @!P1 SYNCS.PHASECHK.TRANS64 P1, [R4+URZ], R3 ;  /* 0x00000003040095a7 */ /* 0x000ee4000802007f */
[----:B---3--:R-:W-:Y:S05]  /*b9b0*/  @!P1 BRA `(.L_x_25) ;  /* 0xfffffffc00ec9947 */ /* 0x008fea000383ffff */
[----:B------:R-:W-:Y:S05]  /*b9c0*/  BRA `(.L_x_24) ;  /* 0xffffff6000a87947 */ /* 0x000fea000383ffff */
.L_x_31:
[----:B-1----:R1:W2:Y:S02]  /*b9d0*/  SYNCS.PHASECHK.TRANS64.TRYWAIT P0, [R159+URZ+0x10], R0 ;  /* 0x000010009f0075a7 */ /* 0x0022a4000800017f */
[----:B--2---:R-:W-:Y:S05]  /*b9e0*/  @!P0 NANOSLEEP.SYNCS 0x989680 ;  /* 0x009896800000895d */ /* 0x004fea0003900000 */
[----:B------:R-:W2:Y:S02]  /*b9f0*/  @!P0 SYNCS.PHASECHK.TRANS64 P0, [R159+URZ+0x10], R0 ;  /* 0x000010009f0085a7 */ /* 0x000ea4000800007f */
[----:B--2---:R-:W-:Y:S05]  /*ba00*/  @!P0 BRA `(.L_x_31) ;  /* 0xfffffffc00f08947 */ /* 0x004fea000383ffff */
[----:B------:R-:W-:Y:S05]  /*ba10*/  BRA `(.L_x_314) ;  /* 0xffffff68006c7947 */ /* 0x000fea000383ffff */
.L_x_292:
[----:B------:R-:W-:Y:S01]  /*ba20*/  BSSY B1, `(.L_x_315) ;  /* 0x0000006000017945 */ /* 0x000fe20003800000 */
[----:B------:R-:W-:-:S07]  /*ba30*/  IMAD.MOV.U32 R15, RZ, RZ, -0x1 ;  /* 0xffffffffff0f7424 */ /* 0x000fce00078e00ff */
[----:B-----5:R-:W-:Y:S05]  /*ba40*/  WARPSYNC.COLLECTIVE R15, `(.L_x_316) ;  /* 0x000000000f0c7348 */ /* 0x020fea0003c00000 */
[----:B------:R-:W-:Y:S02]  /*ba50*/  ELECT P6, UR62, PT ;  /* 0x00000000003e782f */ /* 0x000fe400038c0000 */
[----:B------:R-:W-:Y:S01]  /*ba60*/  MOV R14, UR62 ;  /* 0x0000003e000e7c02 */ /* 0x000fe20008000f00 */
[----:B-----5:R-:W-:Y:S10]  /*ba70*/  ENDCOLLECTIVE ;  /* 0x000000000000791b */ /* 0x020ff40003800000 */
.L_x_316:
[----:B------:R-:W-:Y:S05]  /*ba80*/  BSYNC B1 ;  /* 0x0000000000017941 */ /* 0x000fea0003800000 */
.L_x_315:
[----:B------:R-:W-:Y:S05]  /*ba90*/  BRA `(.L_x_317) ;  /* 0xffffffec00b07947 */ /* 0x000fea000383ffff */
.L_x_295:
[----:B0-----:R0:W1:Y:S02]  /*baa0*/  SYNCS.PHASECHK.TRANS64.TRYWAIT P1, [R10+URZ+0x28], R5 ;  /* 0x000028050a0075a7 */ /* 0x001064000802017f */
[----:B-1----:R-:W-:Y:S05]  /*bab0*/  @!P1 NANOSLEEP.SYNCS 0x989680 ;  /* 0x009896800000995d */ /* 0x002fea0003900000 */
[----:B------:R-:W1:Y:S02]  /*bac0*/  @!P1 SYNCS.PHASECHK.TRANS64 P1, [R10+URZ+0x28], R5 ;  /* 0x000028050a0095a7 */ /* 0x000e64000802007f */
[----:B-1----:R-:W-:Y:S05]  /*bad0*/  @!P1 BRA `(.L_x_295) ;  /* 0xfffffffc00f09947 */ /* 0x002fea000383ffff */
[----:B------:R-:W-:Y:S05]  /*bae0*/  BRA `(.L_x_318) ;  /* 0xffffffec00e47947 */ /* 0x000fea000383ffff */
.L_x_304:
[----:B------:R-:W-:Y:S01]  /*baf0*/  BSSY B0, `(.L_x_319) ;  /* 0x0000006000007945 */ /* 0x000fe20003800000 */
[----:B------:R-:W-:-:S07]  /*bb00*/  IMAD.MOV.U32 R15, RZ, RZ, -0x1 ;  /* 0xffffffffff0f7424 */ /* 0x000fce00078e00ff */
[----:B-----5:R-:W-:Y:S05]  /*bb10*/  WARPSYNC.COLLECTIVE R15, `(.L_x_320) ;  /* 0x000000000f0c7348 */ /* 0x020fea0003c00000 */
[----:B------:R-:W-:Y:S02]  /*bb20*/  ELECT P6, UR62, PT ;  /* 0x00000000003e782f */ /* 0x000fe400038c0000 */
[----:B------:R-:W-:Y:S01]  /*bb30*/  MOV R14, UR62 ;  /* 0x0000003e000e7c02 */ /* 0x000fe20008000f00 */
[----:B-----5:R-:W-:Y:S10]  /*bb40*/  ENDCOLLECTIVE ;  /* 0x000000000000791b */ /* 0x020ff40003800000 */
.L_x_320:
[----:B------:R-:W-:Y:S05]  /*bb50*/  BSYNC B0 ;  /* 0x0000000000007941 */ /* 0x000fea0003800000 */
.L_x_319:
[----:B------:R-:W-:Y:S05]  /*bb60*/  BRA `(.L_x_321) ;  /* 0xfffffff800807947 */ /* 0x000fea000383ffff */
.L_x_308:
[----:B0-----:R0:W1:Y:S02]  /*bb70*/  SYNCS.PHASECHK.TRANS64.TRYWAIT P0, [R9+URZ], R4 ;  /* 0x00000004090075a7 */ /* 0x001064000800017f */
[----:B-1----:R-:W-:Y:S05]  /*bb80*/  @!P0 NANOSLEEP.SYNCS 0x989680 ;  /* 0x009896800000895d */ /* 0x002fea0003900000 */
[----:B------:R-:W1:Y:S02]  /*bb90*/  @!P0 SYNCS.PHASECHK.TRANS64 P0, [R9+URZ], R4 ;  /* 0x00000004090085a7 */ /* 0x000e64000800007f */
[----:B-1----:R-:W-:Y:S05]  /*bba0*/  @!P0 BRA `(.L_x_308) ;  /* 0xfffffffc00f08947 */ /* 0x002fea000383ffff */
[----:B------:R-:W-:Y:S05]  /*bbb0*/  BRA `(.L_x_322) ;  /* 0xfffffff800c07947 */ /* 0x000fea000383ffff */
.L_x_309:
[----:B0-----:R0:W1:Y:S02]  /*bbc0*/  SYNCS.PHASECHK.TRANS64.TRYWAIT P0, [R8+URZ], R5 ;  /* 0x00000005080075a7 */ /* 0x001064000800017f */
[----:B-1----:R-:W-:Y:S05]  /*bbd0*/  @!P0 NANOSLEEP.SYNCS 0x989680 ;  /* 0x009896800000895d */ /* 0x002fea0003900000 */
[----:B------:R-:W1:Y:S02]  /*bbe0*/  @!P0 SYNCS.PHASECHK.TRANS64 P0, [R8+URZ], R5 ;  /* 0x00000005080085a7 */ /* 0x000e64000800007f */
[----:B-1----:R-:W-:Y:S05]  /*bbf0*/  @!P0 BRA `(.L_x_309) ;  /* 0xfffffffc00f08947 */ /* 0x002fea000383ffff */
[----:B------:R-:W-:Y:S05]  /*bc00*/  BRA `(.L_x_323) ;  /* 0xfffffff800d07947 */ /* 0x000fea000383ffff */
.L_x_310:
[----:B0-----:R0:W1:Y:S02]  /*bc10*/  SYNCS.PHASECHK.TRANS64.TRYWAIT P0, [R9+URZ], R4 ;  /* 0x00000004090075a7 */ /* 0x001064000800017f */
[----:B-1----:R-:W-:Y:S05]  /*bc20*/  @!P0 NANOSLEEP.SYNCS 0x989680 ;  /* 0x009896800000895d */ /* 0x002fea0003900000 */
[----:B------:R-:W1:Y:S02]  /*bc30*/  @!P0 SYNCS.PHASECHK.TRANS64 P0, [R9+URZ], R4 ;  /* 0x00000004090085a7 */ /* 0x000e64000800007f */
[----:B-1----:R-:W-:Y:S05]  /*bc40*/  @!P0 BRA `(.L_x_310) ;  /* 0xfffffffc00f08947 */ /* 0x002fea000383ffff */
[----:B------:R-:W-:Y:S05]  /*bc50*/  BRA `(.L_x_324) ;  /* 0xfffffff800e07947 */ /* 0x000fea000383ffff */
.L_x_311:
[----:B0-----:R0:W1:Y:S02]  /*bc60*/  SYNCS.PHASECHK.TRANS64.TRYWAIT P0, [R6+URZ], R5 ;  /* 0x00000005060075a7 */ /* 0x001064000800017f */
[----:B-1----:R-:W-:Y:S05]  /*bc70*/  @!P0 NANOSLEEP.SYNCS 0x989680 ;  /* 0x009896800000895d */ /* 0x002fea0003900000 */
[----:B------:R-:W1:Y:S02]  /*bc80*/  @!P0 SYNCS.PHASECHK.TRANS64 P0, [R6+URZ], R5 ;  /* 0x00000005060085a7 */ /* 0x000e64000800007f */
[----:B-1----:R-:W-:Y:S05]  /*bc90*/  @!P0 BRA `(.L_x_311) ;  /* 0xfffffffc00f08947 */ /* 0x002fea000383ffff */
[----:B------:R-:W-:Y:S05]  /*bca0*/  BRA `(.L_x_325) ;  /* 0xfffffff800e87947 */ /* 0x000fea000383ffff */
.L_x_326:
[----:B------:R-:W-:-:S00]  /*bcb0*/  BRA `(.L_x_326) ;  /* 0xfffffffc00fc7947 */ /* 0x000fc0000383ffff */
[----:B------:R-:W-:-:S00]  /*bcc0*/  NOP ;  /* 0x0000000000007918 */ /* 0x000fc00000000000 */
        /* <DEDUP_REMOVED lines=11> */
.L_x_327:


//--------------------- .nv.global.init           --------------------------
	.section	.nv.global.init,"aw",@progbits
.nv.global.init:
	.type		$str$22,@object
	.size		$str$22,($str$23 - $str$22)
$str$22:
        /*0000*/ 	.byte	0x6b, 0x5f, 0x74, 0x69, 0x6c, 0x65, 0x5f, 0x63, 0x6f, 0x75, 0x6e, 0x74, 0x20, 0x3e, 0x3d, 0x20
        /*0010*/ 	.byte	0x31, 0x00
	.type		$str$23,@object
	.size		$str$23,(__unnamed_1 - $str$23)
$str$23:
        /*0012*/ 	.byte	0x2f, 0x74, 0x6d, 0x70, 0x2f, 0x63, 0x75, 0x74, 0x6c, 0x61, 0x73, 0x73, 0x5f, 0x73, 0x77, 0x65
        /*0022*/ 	.byte	0x65, 0x70, 0x5f, 0x73, 0x72, 0x63, 0x2f, 0x69, 0x6e, 0x63, 0x6c, 0x75, 0x64, 0x65, 0x2f, 0x63
        /*0032*/ 	.byte	0x75, 0x74, 0x6c, 0x61, 0x73, 0x73, 0x2f, 0x67, 0x65, 0x6d, 0x6d, 0x2f, 0x63, 0x6f, 0x6c, 0x6c
        /*0042*/ 	.byte	0x65, 0x63, 0x74, 0x69, 0x76, 0x65, 0x2f, 0x73, 0x6d, 0x39, 0x30, 0x5f, 0x6d, 0x6d, 0x61, 0x5f
        /*0052*/ 	.byte	0x74, 0x6d, 0x61, 0x5f, 0x67, 0x6d, 0x6d, 0x61, 0x5f, 0x73, 0x73, 0x5f, 0x77, 0x61, 0x72, 0x70
        /*0062*/ 	.byte	0x73, 0x70, 0x65, 0x63, 0x69, 0x61, 0x6c, 0x69, 0x7a, 0x65, 0x64, 0x2e, 0x68, 0x70, 0x70, 0x00
	.type		__unnamed_1,@object
	.size		__unnamed_1,(.L_0 - __unnamed_1)
__unnamed_1:
        /*0072*/ 	.byte	0x76, 0x6f, 0x69, 0x64, 0x20, 0x63, 0x75, 0x74, 0x6c, 0x61, 0x73, 0x73, 0x3a, 0x3a, 0x67, 0x65
        /* <DEDUP_REMOVED lines=180> */
        /*0bc2*/ 	.byte	0x79, 0x5d, 0x00
.L_0:


//--------------------- .nv.shared._ZN7cutlass13device_kernelINS_4gemm6kernel13GemmUniversalIN4cute5tupleIJiiiiEEENS1_10collective13CollectiveMmaINS1_34MainloopSm90TmaGmmaWarpSpecializedILi5ENS5_IJNS4_1CILi1EEESB_SB_EEENS1_32KernelTmaWarpSpecializedPingpongEEENS5_IJNSA_ILi64EEENSA_ILi256EEENSA_ILi128EEEEEENS_10bfloat16_tENS5_IJlSB_lEEESJ_SK_NS4_8TiledMMAINS4_8MMA_AtomIJNS4_4SM904GMMA28MMA_64x256x16_F32BF16BF16_SSILNSO_5MajorE0ELSQ_0ELNSO_7ScaleInE1ELSR_1EEEEEENS4_6LayoutISC_NS5_IJNSA_ILi0EEESV_SV_EEEEENS5_IJNS4_10UnderscoreESY_SY_EEEEENS4_13SM90_TMA_LOADENS4_14ComposedLayoutINS4_7SwizzleILi3ELi4ELi3EEENS4_18smem_ptr_flag_bitsILi16EEENSU_INS5_IJNSA_ILi8EEESF_EEENS5_IJSF_SB_EEEEEEEvNS4_8identityES11_S1B_vS1C_EENS_8epilogue10collective6detail29Sm90TmaWarpSpecializedAdapterINS1F_15DefaultEpilogueISJ_SK_SK_NS1E_6thread17LinearCombinationISJ_Li1EffLNS1J_9ScaleType4KindE0ELNS_15FloatRoundStyleE2ESJ_EENS1_15EpilogueDefaultEEEEEvvEEEEvNT_6ParamsE --------------------------
	.section	.nv.shared._ZN7cutlass13device_kernelINS_4gemm6kernel13GemmUniversalIN4cute5tupleIJiiiiEEENS1_10collective13CollectiveMmaINS1_34MainloopSm90TmaGmmaWarpSpecializedILi5ENS5_IJNS4_1CILi1EEESB_SB_EEENS1_32KernelTmaWarpSpecializedPingpongEEENS5_IJNSA_ILi64EEENSA_ILi256EEENSA_ILi128EEEEEENS_10bfloat16_tENS5_IJlSB_lEEESJ_SK_NS4_8TiledMMAINS4_8MMA_AtomIJNS4_4SM904GMMA28MMA_64x256x16_F32BF16BF16_SSILNSO_5MajorE0ELSQ_0ELNSO_7ScaleInE1ELSR_1EEEEEENS4_6LayoutISC_NS5_IJNSA_ILi0EEESV_SV_EEEEENS5_IJNS4_10UnderscoreESY_SY_EEEEENS4_13SM90_TMA_LOADENS4_14ComposedLayoutINS4_7SwizzleILi3ELi4ELi3EEENS4_18smem_ptr_flag_bitsILi16EEENSU_INS5_IJNSA_ILi8EEESF_EEENS5_IJSF_SB_EEEEEEEvNS4_8identityES11_S1B_vS1C_EENS_8epilogue10collective6detail29Sm90TmaWarpSpecializedAdapterINS1F_15DefaultEpilogueISJ_SK_SK_NS1E_6thread17LinearCombinationISJ_Li1EffLNS1J_9ScaleType4KindE0ELNS_15FloatRoundStyleE2ESJ_EENS1_15EpilogueDefaultEEEEEvvEEEEvNT_6ParamsE,"aw",@nobits
	.sectionflags	@""
	.align	16
	.zero		1024


//--------------------- .nv.shared.reserved.0     --------------------------
	.section	.nv.shared.reserved.0,"aw",@nobits
	.weak		__nv_reservedSMEM_offset_0_alias
	.size		__nv_reservedSMEM_offset_0_alias, 0, 0
	.other		__nv_reservedSMEM_offset_0_alias,@"STO_CUDA_RESERVED_SHARED STV_DEFAULT"
__nv_reservedSMEM_offset_0_alias:
	.zero		0


//--------------------- .nv.global                --------------------------
	.section	.nv.global,"aw",@nobits
.nv.global:
	.type		_ZN40_INTERNAL_e93f1ccf_4_k_cu_1022f30e_160794cute1_E,@object
	.size		_ZN40_INTERNAL_e93f1ccf_4_k_cu_1022f30e_160794cute1_E,(_ZN40_INTERNAL_e93f1ccf_4_k_cu_1022f30e_160794cuda3std3__45__cpo6cbeginE - _ZN40_INTERNAL_e93f1ccf_4_k_cu_1022f30e_160794cute1_E)
_ZN40_INTERNAL_e93f1ccf_4_k_cu_1022f30e_160794cute1_E:
	.zero		1
	.type		_ZN40_INTERNAL_e93f1ccf_4_k_cu_1022f30e_160794cuda3std3__45__cpo6cbeginE,@object
	.size		_ZN40_INTERNAL_e93f1ccf_4_k_cu_1022f30e_160794cuda3std3__45__cpo6cbeginE,(_ZN40_INTERNAL_e93f1ccf_4_k_cu_1022f30e_160794cuda3std3__48in_placeE - _ZN40_INTERNAL_e93f1ccf_4_k_cu_1022f30e_160794cuda3std3__45__cpo6cbeginE)
_ZN40_INTERNAL_e93f1ccf_4_k_cu_1022f30e_160794cuda3std3__45__cpo6cbeginE:
	.zero		1
	.type		_ZN40_INTERNAL_e93f1ccf_4_k_cu_1022f30e_160794cuda3std3__48in_placeE,@object
	.size		_ZN40_INTERNAL_e93f1ccf_4_k_cu_1022f30e_160794cuda3std3__48in_placeE,(_ZN40_INTERNAL_e93f1ccf_4_k_cu_1022f30e_160794cuda3std6ranges3__45__cpo9iter_moveE - _ZN40_INTERNAL_e93f1ccf_4_k_cu_1022f30e_160794cuda3std3__48in_placeE)
_ZN40_INTERNAL_e93f1ccf_4_k_cu_1022f30e_160794cuda3std3__48in_placeE:
	.zero		1
	.type		_ZN40_INTERNAL_e93f1ccf_4_k_cu_1022f30e_160794cuda3std6ranges3__45__cpo9iter_moveE,@object
	.size		_ZN40_INTERNAL_e93f1ccf_4_k_cu_1022f30e_160794cuda3std6ranges3__45__cpo9iter_moveE,(_ZN40_INTERNAL_e93f1ccf_4_k_cu_1022f30e_160794cuda3std3__45__cpo5beginE - _ZN40_INTERNAL_e93f1ccf_4_k_cu_1022f30e_160794cuda3std6ranges3__45__cpo9iter_moveE)
_ZN40_INTERNAL_e93f1ccf_4_k_cu_1022f30e_160794cuda3std6ranges3__45__cpo9iter_moveE:
	.zero		1
	.type		_ZN40_INTERNAL_e93f1ccf_4_k_cu_1022f30e_160794cuda3std3__45__cpo5beginE,@object
	.size		_ZN40_INTERNAL_e93f1ccf_4_k_cu_1022f30e_160794cuda3std3__45__cpo5beginE,(_ZN40_INTERNAL_e93f1ccf_4_k_cu_1022f30e_160794cuda3std3__442_GLOBAL__N__e93f1ccf_4_k_cu_1022f30e_160796ignoreE - _ZN40_INTERNAL_e93f1ccf_4_k_cu_1022f30e_160794cuda3std3__45__cpo5beginE)
_ZN40_INTERNAL_e93f1ccf_4_k_cu_1022f30e_160794cuda3std3__45__cpo5beginE:
	.zero		1
	.type		_ZN40_INTERNAL_e93f1ccf_4_k_cu_1022f30e_160794cuda3std3__442_GLOBAL__N__e93f1ccf_4_k_cu_1022f30e_160796ignoreE,@object
	.size		_ZN40_INTERNAL_e93f1ccf_4_k_cu_1022f30e_160794cuda3std3__442_GLOBAL__N__e93f1ccf_4_k_cu_1022f30e_160796ignoreE,(_ZN40_INTERNAL_e93f1ccf_4_k_cu_1022f30e_160794cute7productE - _ZN40_INTERNAL_e93f1ccf_4_k_cu_1022f30e_160794cuda3std3__442_GLOBAL__N__e93f1ccf_4_k_cu_1022f30e_160796ignoreE)
_ZN40_INTERNAL_e93f1ccf_4_k_cu_1022f30e_160794cuda3std3__442_GLOBAL__N__e93f1ccf_4_k_cu_1022f30e_160796ignoreE:
	.zero		1
	.type		_ZN40_INTERNAL_e93f1ccf_4_k_cu_1022f30e_160794cute7productE,@object
	.size		_ZN40_INTERNAL_e93f1ccf_4_k_cu_1022f30e_160794cute7productE,(_ZN40_INTERNAL_e93f1ccf_4_k_cu_1022f30e_160794cuda3std3__45__cpo3endE - _ZN40_INTERNAL_e93f1ccf_4_k_cu_1022f30e_160794cute7productE)
_ZN40_INTERNAL_e93f1ccf_4_k_cu_1022f30e_160794cute7productE:
	.zero		1
	.type		_ZN40_INTERNAL_e93f1ccf_4_k_cu_1022f30e_160794cuda3std3__45__cpo3endE,@object
	.size		_ZN40_INTERNAL_e93f1ccf_4_k_cu_1022f30e_160794cuda3std3__45__cpo3endE,(_ZN40_INTERNAL_e93f1ccf_4_k_cu_1022f30e_160794cuda3std3__419piecewise_constructE - _ZN40_INTERNAL_e93f1ccf_4_k_cu_1022f30e_160794cuda3std3__45__cpo3endE)
_ZN40_INTERNAL_e93f1ccf_4_k_cu_1022f30e_160794cuda3std3__45__cpo3endE:
	.zero		1
	.type		_ZN40_INTERNAL_e93f1ccf_4_k_cu_1022f30e_160794cuda3std3__419piecewise_constructE,@object
	.size		_ZN40_INTERNAL_e93f1ccf_4_k_cu_1022f30e_160794cuda3std3__419piecewise_constructE,(_ZN40_INTERNAL_e93f1ccf_4_k_cu_1022f30e_160794cuda3std3__45__cpo4cendE - _ZN40_INTERNAL_e93f1ccf_4_k_cu_1022f30e_160794cuda3std3__419piecewise_constructE)
_ZN40_INTERNAL_e93f1ccf_4_k_cu_1022f30e_160794cuda3std3__419piecewise_constructE:
	.zero		1
	.type		_ZN40_INTERNAL_e93f1ccf_4_k_cu_1022f30e_160794cuda3std3__45__cpo4cendE,@object
	.size		_ZN40_INTERNAL_e93f1ccf_4_k_cu_1022f30e_160794cuda3std3__45__cpo4cendE,(_ZN40_INTERNAL_e93f1ccf_4_k_cu_1022f30e_160794cuda3std6ranges3__45__cpo4swapE - _ZN40_INTERNAL_e93f1ccf_4_k_cu_1022f30e_160794cuda3std3__45__cpo4cendE)
_ZN40_INTERNAL_e93f1ccf_4_k_cu_1022f30e_160794cuda3std3__45__cpo4cendE:
	.zero		1
	.type		_ZN40_INTERNAL_e93f1ccf_4_k_cu_1022f30e_160794cuda3std6ranges3__45__cpo4swapE,@object
	.size		_ZN40_INTERNAL_e93f1ccf_4_k_cu_1022f30e_160794cuda3std6ranges3__45__cpo4swapE,(.L_8 - _ZN40_INTERNAL_e93f1ccf_4_k_cu_1022f30e_160794cuda3std6ranges3__45__cpo4swapE)
_ZN40_INTERNAL_e93f1ccf_4_k_cu_1022f30e_160794cuda3std6ranges3__45__cpo4swapE:
	.zero		1
.L_8:


//--------------------- .nv.constant0._ZN7cutlass13device_kernelINS_4gemm6kernel13GemmUniversalIN4cute5tupleIJiiiiEEENS1_10collective13CollectiveMmaINS1_34MainloopSm90TmaGmmaWarpSpecializedILi5ENS5_IJNS4_1CILi1EEESB_SB_EEENS1_32KernelTmaWarpSpecializedPingpongEEENS5_IJNSA_ILi64EEENSA_ILi256EEENSA_ILi128EEEEEENS_10bfloat16_tENS5_IJlSB_lEEESJ_SK_NS4_8TiledMMAINS4_8MMA_AtomIJNS4_4SM904GMMA28MMA_64x256x16_F32BF16BF16_SSILNSO_5MajorE0ELSQ_0ELNSO_7ScaleInE1ELSR_1EEEEEENS4_6LayoutISC_NS5_IJNSA_ILi0EEESV_SV_EEEEENS5_IJNS4_10UnderscoreESY_SY_EEEEENS4_13SM90_TMA_LOADENS4_14ComposedLayoutINS4_7SwizzleILi3ELi4ELi3EEENS4_18smem_ptr_flag_bitsILi16EEENSU_INS5_IJNSA_ILi8EEESF_EEENS5_IJSF_SB_EEEEEEEvNS4_8identityES11_S1B_vS1C_EENS_8epilogue10collective6detail29Sm90TmaWarpSpecializedAdapterINS1F_15DefaultEpilogueISJ_SK_SK_NS1E_6thread17LinearCombinationISJ_Li1EffLNS1J_9ScaleType4KindE0ELNS_15FloatRoundStyleE2ESJ_EENS1_15EpilogueDefaultEEEEEvvEEEEvNT_6ParamsE --------------------------
	.section	.nv.constant0._ZN7cutlass13device_kernelINS_4gemm6kernel13GemmUniversalIN4cute5tupleIJiiiiEEENS1_10collective13CollectiveMmaINS1_34MainloopSm90TmaGmmaWarpSpecializedILi5ENS5_IJNS4_1CILi1EEESB_SB_EEENS1_32KernelTmaWarpSpecializedPingpongEEENS5_IJNSA_ILi64EEENSA_ILi256EEENSA_ILi128EEEEEENS_10bfloat16_tENS5_IJlSB_lEEESJ_SK_NS4_8TiledMMAINS4_8MMA_AtomIJNS4_4SM904GMMA28MMA_64x256x16_F32BF16BF16_SSILNSO_5MajorE0ELSQ_0ELNSO_7ScaleInE1ELSR_1EEEEEENS4_6LayoutISC_NS5_IJNSA_ILi0EEESV_SV_EEEEENS5_IJNS4_10UnderscoreESY_SY_EEEEENS4_13SM90_TMA_LOADENS4_14ComposedLayoutINS4_7SwizzleILi3ELi4ELi3EEENS4_18smem_ptr_flag_bitsILi16EEENSU_INS5_IJNSA_ILi8EEESF_EEENS5_IJSF_SB_EEEEEEEvNS4_8identityES11_S1B_vS1C_EENS_8epilogue10collective6detail29Sm90TmaWarpSpecializedAdapterINS1F_15DefaultEpilogueISJ_SK_SK_NS1E_6thread17LinearCombinationISJ_Li1EffLNS1J_9ScaleType4KindE0ELNS_15FloatRoundStyleE2ESJ_EENS1_15EpilogueDefaultEEEEEvvEEEEvNT_6ParamsE,"a",@progbits
	.sectionflags	@""
	.align	4
.nv.constant0._ZN7cutlass13device_kernelINS_4gemm6kernel13GemmUniversalIN4cute5tupleIJiiiiEEENS1_10collective13CollectiveMmaINS1_34MainloopSm90TmaGmmaWarpSpecializedILi5ENS5_IJNS4_1CILi1EEESB_SB_EEENS1_32KernelTmaWarpSpecializedPingpongEEENS5_IJNSA_ILi64EEENSA_ILi256EEENSA_ILi128EEEEEENS_10bfloat16_tENS5_IJlSB_lEEESJ_SK_NS4_8TiledMMAINS4_8MMA_AtomIJNS4_4SM904GMMA28MMA_64x256x16_F32BF16BF16_SSILNSO_5MajorE0ELSQ_0ELNSO_7ScaleInE1ELSR_1EEEEEENS4_6LayoutISC_NS5_IJNSA_ILi0EEESV_SV_EEEEENS5_IJNS4_10UnderscoreESY_SY_EEEEENS4_13SM90_TMA_LOADENS4_14ComposedLayoutINS4_7SwizzleILi3ELi4ELi3EEENS4_18smem_ptr_flag_bitsILi16EEENSU_INS5_IJNSA_ILi8EEESF_EEENS5_IJSF_SB_EEEEEEEvNS4_8identityES11_S1B_vS1C_EENS_8epilogue10collective6detail29Sm90TmaWarpSpecializedAdapterINS1F_15DefaultEpilogueISJ_SK_SK_NS1E_6thread17LinearCombinationISJ_Li1EffLNS1J_9ScaleType4KindE0ELNS_15FloatRoundStyleE2ESJ_EENS1_15EpilogueDefaultEEEEEvvEEEEvNT_6ParamsE:
	.zero		1664


//--------------------- SYMBOLS --------------------------

	.type		.nv.reservedSmem.offset0,@object
	.size		.nv.reservedSmem.offset0,0x4
	.type		__assertfail,@function
